//
// Generated by NVIDIA NVVM Compiler
//
// Compiler Build ID: CL-36424714
// Cuda compilation tools, release 13.0, V13.0.88
// Based on NVVM 20.0.0
//

.version 9.0
.target sm_100
.address_size 64

	// .globl	_Z21sliding_window_kernelPiS_iiiiiibb

.visible .entry _Z21sliding_window_kernelPiS_iiiiiibb(
	.param .u64 .ptr .align 1 _Z21sliding_window_kernelPiS_iiiiiibb_param_0,
	.param .u64 .ptr .align 1 _Z21sliding_window_kernelPiS_iiiiiibb_param_1,
	.param .u32 _Z21sliding_window_kernelPiS_iiiiiibb_param_2,
	.param .u32 _Z21sliding_window_kernelPiS_iiiiiibb_param_3,
	.param .u32 _Z21sliding_window_kernelPiS_iiiiiibb_param_4,
	.param .u32 _Z21sliding_window_kernelPiS_iiiiiibb_param_5,
	.param .u32 _Z21sliding_window_kernelPiS_iiiiiibb_param_6,
	.param .u32 _Z21sliding_window_kernelPiS_iiiiiibb_param_7,
	.param .u8 _Z21sliding_window_kernelPiS_iiiiiibb_param_8,
	.param .u8 _Z21sliding_window_kernelPiS_iiiiiibb_param_9
)
{
	.reg .pred 	%p<233>;
	.reg .b16 	%rs<3>;
	.reg .b32 	%r<516>;
	.reg .b64 	%rd<121>;

	ld.param.u64 	%rd13, [_Z21sliding_window_kernelPiS_iiiiiibb_param_0];
	ld.param.u64 	%rd14, [_Z21sliding_window_kernelPiS_iiiiiibb_param_1];
	ld.param.u32 	%r257, [_Z21sliding_window_kernelPiS_iiiiiibb_param_2];
	ld.param.u32 	%r258, [_Z21sliding_window_kernelPiS_iiiiiibb_param_3];
	ld.param.u32 	%r259, [_Z21sliding_window_kernelPiS_iiiiiibb_param_4];
	ld.param.u32 	%r260, [_Z21sliding_window_kernelPiS_iiiiiibb_param_5];
	ld.param.u32 	%r261, [_Z21sliding_window_kernelPiS_iiiiiibb_param_6];
	ld.param.u32 	%r262, [_Z21sliding_window_kernelPiS_iiiiiibb_param_7];
	ld.param.s8 	%rs1, [_Z21sliding_window_kernelPiS_iiiiiibb_param_8];
	ld.param.s8 	%rs2, [_Z21sliding_window_kernelPiS_iiiiiibb_param_9];
	cvta.to.global.u64 	%rd1, %rd13;
	cvta.to.global.u64 	%rd2, %rd14;
	mov.u32 	%r263, %ctaid.y;
	mov.u32 	%r264, %ntid.y;
	mov.u32 	%r265, %tid.y;
	mad.lo.s32 	%r1, %r263, %r264, %r265;
	mov.u32 	%r266, %ctaid.x;
	mov.u32 	%r267, %ntid.x;
	mul.lo.s32 	%r2, %r266, %r267;
	mov.u32 	%r3, %tid.x;
	add.s32 	%r4, %r2, %r3;
	setp.ge.s32 	%p7, %r1, %r257;
	setp.ge.s32 	%p8, %r4, %r258;
	or.pred  	%p9, %p7, %p8;
	setp.lt.s32 	%p10, %r259, 1;
	or.pred  	%p11, %p9, %p10;
	@%p11 bra 	$L__BB0_139;
	setp.lt.s32 	%p12, %r260, 1;
	shr.u32 	%r5, %r259, 1;
	shr.u32 	%r6, %r260, 1;
	mul.lo.s32 	%r7, %r258, %r1;
	mul.lo.s32 	%r8, %r259, %r4;
	@%p12 bra 	$L__BB0_139;
	setp.ne.s16 	%p13, %rs1, 0;
	@%p13 bra 	$L__BB0_90;
	setp.ne.s16 	%p41, %rs2, 0;
	@%p41 bra 	$L__BB0_47;
	and.b32  	%r9, %r260, 7;
	and.b32  	%r10, %r260, 3;
	and.b32  	%r11, %r260, 2147483640;
	and.b32  	%r12, %r260, 1;
	neg.s32 	%r13, %r11;
	add.s32 	%r410, %r3, %r262;
	add.s32 	%r14, %r410, %r2;
	shl.b32 	%r15, %r262, 3;
	shl.b32 	%r411, %r262, 1;
	add.s32 	%r16, %r4, %r411;
	mad.lo.s32 	%r17, %r262, 3, %r4;
	shl.b32 	%r412, %r262, 2;
	add.s32 	%r18, %r4, %r412;
	mad.lo.s32 	%r19, %r262, 5, %r4;
	mad.lo.s32 	%r20, %r262, 6, %r4;
	mad.lo.s32 	%r21, %r262, 7, %r4;
	mov.b32 	%r444, 0;
$L__BB0_5:
	add.s32 	%r414, %r260, -1;
	setp.lt.u32 	%p138, %r414, 7;
	mad.lo.s32 	%r23, %r444, %r261, %r1;
	add.s32 	%r415, %r444, %r8;
	mad.lo.s32 	%r24, %r415, %r260, %r7;
	mov.b32 	%r469, 0;
	@%p138 bra 	$L__BB0_24;
	setp.gt.s32 	%p139, %r23, -1;
	setp.lt.s32 	%p140, %r23, %r257;
	and.pred  	%p1, %p139, %p140;
	mul.lo.s32 	%r416, %r23, %r258;
	add.s32 	%r454, %r14, %r416;
	add.s32 	%r453, %r16, %r416;
	add.s32 	%r452, %r17, %r416;
	add.s32 	%r451, %r18, %r416;
	add.s32 	%r450, %r19, %r416;
	add.s32 	%r449, %r20, %r416;
	add.s32 	%r448, %r21, %r416;
	add.s32 	%r446, %r4, %r416;
	mov.u32 	%r445, %r24;
	mov.u32 	%r447, %r4;
	mov.u32 	%r455, %r13;
$L__BB0_7:
	.pragma "nounroll";
	setp.gt.s32 	%p141, %r447, -1;
	setp.lt.s32 	%p142, %r447, %r258;
	and.pred  	%p143, %p141, %p142;
	and.pred  	%p144, %p1, %p143;
	mov.b32 	%r456, 0;
	not.pred 	%p145, %p144;
	@%p145 bra 	$L__BB0_9;
	mul.wide.s32 	%rd86, %r446, 4;
	add.s64 	%rd87, %rd1, %rd86;
	ld.global.u32 	%r456, [%rd87];
$L__BB0_9:
	mul.wide.s32 	%rd88, %r445, 4;
	add.s64 	%rd3, %rd2, %rd88;
	st.global.u32 	[%rd3], %r456;
	add.s32 	%r46, %r262, %r447;
	setp.gt.s32 	%p146, %r46, -1;
	setp.lt.s32 	%p147, %r46, %r258;
	and.pred  	%p148, %p146, %p147;
	and.pred  	%p149, %p1, %p148;
	mov.b32 	%r457, 0;
	not.pred 	%p150, %p149;
	@%p150 bra 	$L__BB0_11;
	mul.wide.s32 	%rd89, %r454, 4;
	add.s64 	%rd90, %rd1, %rd89;
	ld.global.u32 	%r457, [%rd90];
$L__BB0_11:
	st.global.u32 	[%rd3+4], %r457;
	add.s32 	%r49, %r262, %r46;
	setp.gt.s32 	%p151, %r49, -1;
	setp.lt.s32 	%p152, %r49, %r258;
	and.pred  	%p153, %p151, %p152;
	and.pred  	%p154, %p1, %p153;
	mov.b32 	%r458, 0;
	not.pred 	%p155, %p154;
	@%p155 bra 	$L__BB0_13;
	mul.wide.s32 	%rd91, %r453, 4;
	add.s64 	%rd92, %rd1, %rd91;
	ld.global.u32 	%r458, [%rd92];
$L__BB0_13:
	st.global.u32 	[%rd3+8], %r458;
	add.s32 	%r52, %r262, %r49;
	setp.gt.s32 	%p156, %r52, -1;
	setp.lt.s32 	%p157, %r52, %r258;
	and.pred  	%p158, %p156, %p157;
	and.pred  	%p159, %p1, %p158;
	mov.b32 	%r459, 0;
	not.pred 	%p160, %p159;
	@%p160 bra 	$L__BB0_15;
	mul.wide.s32 	%rd93, %r452, 4;
	add.s64 	%rd94, %rd1, %rd93;
	ld.global.u32 	%r459, [%rd94];
$L__BB0_15:
	st.global.u32 	[%rd3+12], %r459;
	add.s32 	%r55, %r262, %r52;
	setp.gt.s32 	%p161, %r55, -1;
	setp.lt.s32 	%p162, %r55, %r258;
	and.pred  	%p163, %p161, %p162;
	and.pred  	%p164, %p1, %p163;
	mov.b32 	%r460, 0;
	not.pred 	%p165, %p164;
	@%p165 bra 	$L__BB0_17;
	mul.wide.s32 	%rd95, %r451, 4;
	add.s64 	%rd96, %rd1, %rd95;
	ld.global.u32 	%r460, [%rd96];
$L__BB0_17:
	st.global.u32 	[%rd3+16], %r460;
	add.s32 	%r58, %r262, %r55;
	setp.gt.s32 	%p166, %r58, -1;
	setp.lt.s32 	%p167, %r58, %r258;
	and.pred  	%p168, %p166, %p167;
	and.pred  	%p169, %p1, %p168;
	mov.b32 	%r461, 0;
	not.pred 	%p170, %p169;
	@%p170 bra 	$L__BB0_19;
	mul.wide.s32 	%rd97, %r450, 4;
	add.s64 	%rd98, %rd1, %rd97;
	ld.global.u32 	%r461, [%rd98];
$L__BB0_19:
	st.global.u32 	[%rd3+20], %r461;
	add.s32 	%r61, %r262, %r58;
	setp.gt.s32 	%p171, %r61, -1;
	setp.lt.s32 	%p172, %r61, %r258;
	and.pred  	%p173, %p171, %p172;
	and.pred  	%p174, %p1, %p173;
	mov.b32 	%r462, 0;
	not.pred 	%p175, %p174;
	@%p175 bra 	$L__BB0_21;
	mul.wide.s32 	%rd99, %r449, 4;
	add.s64 	%rd100, %rd1, %rd99;
	ld.global.u32 	%r462, [%rd100];
$L__BB0_21:
	st.global.u32 	[%rd3+24], %r462;
	add.s32 	%r425, %r262, %r61;
	setp.gt.s32 	%p176, %r425, -1;
	setp.lt.s32 	%p177, %r425, %r258;
	and.pred  	%p178, %p176, %p177;
	and.pred  	%p179, %p1, %p178;
	mov.b32 	%r463, 0;
	not.pred 	%p180, %p179;
	@%p180 bra 	$L__BB0_23;
	mul.wide.s32 	%rd101, %r448, 4;
	add.s64 	%rd102, %rd1, %rd101;
	ld.global.u32 	%r463, [%rd102];
$L__BB0_23:
	st.global.u32 	[%rd3+28], %r463;
	add.s32 	%r455, %r455, 8;
	add.s32 	%r454, %r454, %r15;
	add.s32 	%r453, %r453, %r15;
	add.s32 	%r452, %r452, %r15;
	add.s32 	%r451, %r451, %r15;
	add.s32 	%r450, %r450, %r15;
	add.s32 	%r449, %r449, %r15;
	add.s32 	%r448, %r448, %r15;
	add.s32 	%r447, %r447, %r15;
	add.s32 	%r446, %r446, %r15;
	add.s32 	%r445, %r445, 8;
	setp.ne.s32 	%p181, %r455, 0;
	mov.u32 	%r469, %r11;
	@%p181 bra 	$L__BB0_7;
$L__BB0_24:
	setp.eq.s32 	%p182, %r9, 0;
	@%p182 bra 	$L__BB0_46;
	add.s32 	%r426, %r9, -1;
	setp.lt.u32 	%p183, %r426, 3;
	@%p183 bra 	$L__BB0_35;
	mad.lo.s32 	%r78, %r469, %r262, %r4;
	setp.gt.s32 	%p184, %r23, -1;
	setp.lt.s32 	%p185, %r23, %r257;
	and.pred  	%p2, %p184, %p185;
	setp.gt.s32 	%p186, %r78, -1;
	setp.lt.s32 	%p187, %r78, %r258;
	and.pred  	%p188, %p186, %p187;
	and.pred  	%p190, %p2, %p188;
	mov.b32 	%r465, 0;
	not.pred 	%p191, %p190;
	@%p191 bra 	$L__BB0_28;
	mad.lo.s32 	%r428, %r23, %r258, %r78;
	mul.wide.s32 	%rd103, %r428, 4;
	add.s64 	%rd104, %rd1, %rd103;
	ld.global.u32 	%r465, [%rd104];
$L__BB0_28:
	add.s32 	%r430, %r24, %r469;
	mul.wide.s32 	%rd105, %r430, 4;
	add.s64 	%rd4, %rd2, %rd105;
	st.global.u32 	[%rd4], %r465;
	add.s32 	%r81, %r78, %r262;
	setp.gt.s32 	%p192, %r81, -1;
	setp.lt.s32 	%p193, %r81, %r258;
	and.pred  	%p194, %p192, %p193;
	and.pred  	%p195, %p2, %p194;
	mov.b32 	%r466, 0;
	not.pred 	%p196, %p195;
	@%p196 bra 	$L__BB0_30;
	mad.lo.s32 	%r431, %r23, %r258, %r81;
	mul.wide.s32 	%rd106, %r431, 4;
	add.s64 	%rd107, %rd1, %rd106;
	ld.global.u32 	%r466, [%rd107];
$L__BB0_30:
	st.global.u32 	[%rd4+4], %r466;
	add.s32 	%r84, %r81, %r262;
	setp.gt.s32 	%p197, %r84, -1;
	setp.lt.s32 	%p198, %r84, %r258;
	and.pred  	%p199, %p197, %p198;
	and.pred  	%p200, %p2, %p199;
	mov.b32 	%r467, 0;
	not.pred 	%p201, %p200;
	@%p201 bra 	$L__BB0_32;
	mad.lo.s32 	%r433, %r23, %r258, %r84;
	mul.wide.s32 	%rd108, %r433, 4;
	add.s64 	%rd109, %rd1, %rd108;
	ld.global.u32 	%r467, [%rd109];
$L__BB0_32:
	st.global.u32 	[%rd4+8], %r467;
	add.s32 	%r87, %r84, %r262;
	setp.gt.s32 	%p202, %r87, -1;
	setp.lt.s32 	%p203, %r87, %r258;
	and.pred  	%p204, %p202, %p203;
	and.pred  	%p205, %p2, %p204;
	mov.b32 	%r468, 0;
	not.pred 	%p206, %p205;
	@%p206 bra 	$L__BB0_34;
	mad.lo.s32 	%r435, %r23, %r258, %r87;
	mul.wide.s32 	%rd110, %r435, 4;
	add.s64 	%rd111, %rd1, %rd110;
	ld.global.u32 	%r468, [%rd111];
$L__BB0_34:
	st.global.u32 	[%rd4+12], %r468;
	add.s32 	%r469, %r469, 4;
$L__BB0_35:
	setp.eq.s32 	%p207, %r10, 0;
	@%p207 bra 	$L__BB0_46;
	setp.eq.s32 	%p208, %r10, 1;
	@%p208 bra 	$L__BB0_42;
	mad.lo.s32 	%r92, %r469, %r262, %r4;
	setp.gt.s32 	%p209, %r23, -1;
	setp.lt.s32 	%p210, %r23, %r257;
	and.pred  	%p3, %p209, %p210;
	setp.gt.s32 	%p211, %r92, -1;
	setp.lt.s32 	%p212, %r92, %r258;
	and.pred  	%p213, %p211, %p212;
	and.pred  	%p215, %p3, %p213;
	mov.b32 	%r470, 0;
	not.pred 	%p216, %p215;
	@%p216 bra 	$L__BB0_39;
	mad.lo.s32 	%r437, %r23, %r258, %r92;
	mul.wide.s32 	%rd112, %r437, 4;
	add.s64 	%rd113, %rd1, %rd112;
	ld.global.u32 	%r470, [%rd113];
$L__BB0_39:
	add.s32 	%r439, %r24, %r469;
	mul.wide.s32 	%rd114, %r439, 4;
	add.s64 	%rd5, %rd2, %rd114;
	st.global.u32 	[%rd5], %r470;
	add.s32 	%r95, %r92, %r262;
	setp.gt.s32 	%p217, %r95, -1;
	setp.lt.s32 	%p218, %r95, %r258;
	and.pred  	%p219, %p217, %p218;
	and.pred  	%p220, %p3, %p219;
	mov.b32 	%r471, 0;
	not.pred 	%p221, %p220;
	@%p221 bra 	$L__BB0_41;
	mad.lo.s32 	%r440, %r23, %r258, %r95;
	mul.wide.s32 	%rd115, %r440, 4;
	add.s64 	%rd116, %rd1, %rd115;
	ld.global.u32 	%r471, [%rd116];
$L__BB0_41:
	st.global.u32 	[%rd5+4], %r471;
	add.s32 	%r469, %r469, 2;
$L__BB0_42:
	setp.eq.s32 	%p222, %r12, 0;
	@%p222 bra 	$L__BB0_46;
	mad.lo.s32 	%r100, %r469, %r262, %r4;
	setp.gt.s32 	%p223, %r23, -1;
	setp.lt.s32 	%p224, %r23, %r257;
	and.pred  	%p225, %p223, %p224;
	setp.gt.s32 	%p226, %r100, -1;
	setp.lt.s32 	%p227, %r100, %r258;
	and.pred  	%p228, %p226, %p227;
	and.pred  	%p230, %p225, %p228;
	mov.b32 	%r473, 0;
	not.pred 	%p231, %p230;
	@%p231 bra 	$L__BB0_45;
	mad.lo.s32 	%r442, %r23, %r258, %r100;
	mul.wide.s32 	%rd117, %r442, 4;
	add.s64 	%rd118, %rd1, %rd117;
	ld.global.u32 	%r473, [%rd118];
$L__BB0_45:
	add.s32 	%r443, %r24, %r469;
	mul.wide.s32 	%rd119, %r443, 4;
	add.s64 	%rd120, %rd2, %rd119;
	st.global.u32 	[%rd120], %r473;
$L__BB0_46:
	add.s32 	%r444, %r444, 1;
	setp.eq.s32 	%p232, %r444, %r259;
	@%p232 bra 	$L__BB0_139;
	bra.uni 	$L__BB0_5;
$L__BB0_47:
	add.s32 	%r104, %r260, -1;
	and.b32  	%r105, %r260, 7;
	add.s32 	%r106, %r105, -1;
	and.b32  	%r107, %r260, 3;
	and.b32  	%r108, %r260, 2147483640;
	and.b32  	%r109, %r260, 1;
	mov.b32 	%r474, 0;
$L__BB0_48:
	setp.lt.u32 	%p42, %r104, 7;
	sub.s32 	%r368, %r474, %r5;
	mad.lo.s32 	%r111, %r368, %r261, %r1;
	add.s32 	%r369, %r474, %r8;
	mad.lo.s32 	%r112, %r369, %r260, %r7;
	mov.b32 	%r489, 0;
	@%p42 bra 	$L__BB0_67;
	setp.gt.s32 	%p43, %r111, -1;
	setp.lt.s32 	%p44, %r111, %r257;
	and.pred  	%p6, %p43, %p44;
	mul.lo.s32 	%r165, %r111, %r258;
	mov.b32 	%r475, 0;
$L__BB0_50:
	.pragma "nounroll";
	sub.s32 	%r372, %r475, %r6;
	mad.lo.s32 	%r114, %r372, %r262, %r4;
	setp.gt.s32 	%p45, %r114, -1;
	setp.lt.s32 	%p46, %r114, %r258;
	and.pred  	%p47, %p45, %p46;
	and.pred  	%p49, %p6, %p47;
	mov.b32 	%r476, 0;
	not.pred 	%p50, %p49;
	@%p50 bra 	$L__BB0_52;
	add.s32 	%r373, %r165, %r114;
	mul.wide.s32 	%rd51, %r373, 4;
	add.s64 	%rd52, %rd1, %rd51;
	ld.global.u32 	%r476, [%rd52];
$L__BB0_52:
	add.s32 	%r375, %r112, %r475;
	mul.wide.s32 	%rd53, %r375, 4;
	add.s64 	%rd6, %rd2, %rd53;
	st.global.u32 	[%rd6], %r476;
	add.s32 	%r117, %r114, %r262;
	setp.gt.s32 	%p51, %r117, -1;
	setp.lt.s32 	%p52, %r117, %r258;
	and.pred  	%p53, %p51, %p52;
	and.pred  	%p54, %p6, %p53;
	mov.b32 	%r477, 0;
	not.pred 	%p55, %p54;
	@%p55 bra 	$L__BB0_54;
	add.s32 	%r376, %r165, %r117;
	mul.wide.s32 	%rd54, %r376, 4;
	add.s64 	%rd55, %rd1, %rd54;
	ld.global.u32 	%r477, [%rd55];
$L__BB0_54:
	st.global.u32 	[%rd6+4], %r477;
	add.s32 	%r120, %r117, %r262;
	setp.gt.s32 	%p56, %r120, -1;
	setp.lt.s32 	%p57, %r120, %r258;
	and.pred  	%p58, %p56, %p57;
	and.pred  	%p59, %p6, %p58;
	mov.b32 	%r478, 0;
	not.pred 	%p60, %p59;
	@%p60 bra 	$L__BB0_56;
	add.s32 	%r378, %r165, %r120;
	mul.wide.s32 	%rd56, %r378, 4;
	add.s64 	%rd57, %rd1, %rd56;
	ld.global.u32 	%r478, [%rd57];
$L__BB0_56:
	st.global.u32 	[%rd6+8], %r478;
	add.s32 	%r123, %r120, %r262;
	setp.gt.s32 	%p61, %r123, -1;
	setp.lt.s32 	%p62, %r123, %r258;
	and.pred  	%p63, %p61, %p62;
	and.pred  	%p64, %p6, %p63;
	mov.b32 	%r479, 0;
	not.pred 	%p65, %p64;
	@%p65 bra 	$L__BB0_58;
	add.s32 	%r380, %r165, %r123;
	mul.wide.s32 	%rd58, %r380, 4;
	add.s64 	%rd59, %rd1, %rd58;
	ld.global.u32 	%r479, [%rd59];
$L__BB0_58:
	st.global.u32 	[%rd6+12], %r479;
	add.s32 	%r126, %r123, %r262;
	setp.gt.s32 	%p66, %r126, -1;
	setp.lt.s32 	%p67, %r126, %r258;
	and.pred  	%p68, %p66, %p67;
	and.pred  	%p69, %p6, %p68;
	mov.b32 	%r480, 0;
	not.pred 	%p70, %p69;
	@%p70 bra 	$L__BB0_60;
	add.s32 	%r382, %r165, %r126;
	mul.wide.s32 	%rd60, %r382, 4;
	add.s64 	%rd61, %rd1, %rd60;
	ld.global.u32 	%r480, [%rd61];
$L__BB0_60:
	st.global.u32 	[%rd6+16], %r480;
	add.s32 	%r129, %r126, %r262;
	setp.gt.s32 	%p71, %r129, -1;
	setp.lt.s32 	%p72, %r129, %r258;
	and.pred  	%p73, %p71, %p72;
	and.pred  	%p74, %p6, %p73;
	mov.b32 	%r481, 0;
	not.pred 	%p75, %p74;
	@%p75 bra 	$L__BB0_62;
	add.s32 	%r384, %r165, %r129;
	mul.wide.s32 	%rd62, %r384, 4;
	add.s64 	%rd63, %rd1, %rd62;
	ld.global.u32 	%r481, [%rd63];
$L__BB0_62:
	st.global.u32 	[%rd6+20], %r481;
	add.s32 	%r132, %r129, %r262;
	setp.gt.s32 	%p76, %r132, -1;
	setp.lt.s32 	%p77, %r132, %r258;
	and.pred  	%p78, %p76, %p77;
	and.pred  	%p79, %p6, %p78;
	mov.b32 	%r482, 0;
	not.pred 	%p80, %p79;
	@%p80 bra 	$L__BB0_64;
	add.s32 	%r386, %r165, %r132;
	mul.wide.s32 	%rd64, %r386, 4;
	add.s64 	%rd65, %rd1, %rd64;
	ld.global.u32 	%r482, [%rd65];
$L__BB0_64:
	st.global.u32 	[%rd6+24], %r482;
	add.s32 	%r135, %r132, %r262;
	setp.gt.s32 	%p81, %r135, -1;
	setp.lt.s32 	%p82, %r135, %r258;
	and.pred  	%p83, %p81, %p82;
	and.pred  	%p84, %p6, %p83;
	mov.b32 	%r483, 0;
	not.pred 	%p85, %p84;
	@%p85 bra 	$L__BB0_66;
	add.s32 	%r388, %r165, %r135;
	mul.wide.s32 	%rd66, %r388, 4;
	add.s64 	%rd67, %rd1, %rd66;
	ld.global.u32 	%r483, [%rd67];
$L__BB0_66:
	st.global.u32 	[%rd6+28], %r483;
	add.s32 	%r475, %r475, 8;
	setp.ne.s32 	%p86, %r475, %r108;
	mov.u32 	%r489, %r108;
	@%p86 bra 	$L__BB0_50;
$L__BB0_67:
	setp.eq.s32 	%p87, %r105, 0;
	@%p87 bra 	$L__BB0_89;
	setp.lt.u32 	%p88, %r106, 3;
	@%p88 bra 	$L__BB0_78;
	sub.s32 	%r390, %r489, %r6;
	mad.lo.s32 	%r140, %r390, %r262, %r4;
	setp.gt.s32 	%p89, %r111, -1;
	setp.lt.s32 	%p90, %r111, %r257;
	and.pred  	%p4, %p89, %p90;
	setp.gt.s32 	%p91, %r140, -1;
	setp.lt.s32 	%p92, %r140, %r258;
	and.pred  	%p93, %p91, %p92;
	and.pred  	%p95, %p4, %p93;
	mov.b32 	%r485, 0;
	not.pred 	%p96, %p95;
	@%p96 bra 	$L__BB0_71;
	mad.lo.s32 	%r391, %r111, %r258, %r140;
	mul.wide.s32 	%rd68, %r391, 4;
	add.s64 	%rd69, %rd1, %rd68;
	ld.global.u32 	%r485, [%rd69];
$L__BB0_71:
	add.s32 	%r393, %r112, %r489;
	mul.wide.s32 	%rd70, %r393, 4;
	add.s64 	%rd7, %rd2, %rd70;
	st.global.u32 	[%rd7], %r485;
	add.s32 	%r143, %r140, %r262;
	setp.gt.s32 	%p97, %r143, -1;
	setp.lt.s32 	%p98, %r143, %r258;
	and.pred  	%p99, %p97, %p98;
	and.pred  	%p100, %p4, %p99;
	mov.b32 	%r486, 0;
	not.pred 	%p101, %p100;
	@%p101 bra 	$L__BB0_73;
	mad.lo.s32 	%r394, %r111, %r258, %r143;
	mul.wide.s32 	%rd71, %r394, 4;
	add.s64 	%rd72, %rd1, %rd71;
	ld.global.u32 	%r486, [%rd72];
$L__BB0_73:
	st.global.u32 	[%rd7+4], %r486;
	add.s32 	%r146, %r143, %r262;
	setp.gt.s32 	%p102, %r146, -1;
	setp.lt.s32 	%p103, %r146, %r258;
	and.pred  	%p104, %p102, %p103;
	and.pred  	%p105, %p4, %p104;
	mov.b32 	%r487, 0;
	not.pred 	%p106, %p105;
	@%p106 bra 	$L__BB0_75;
	mad.lo.s32 	%r396, %r111, %r258, %r146;
	mul.wide.s32 	%rd73, %r396, 4;
	add.s64 	%rd74, %rd1, %rd73;
	ld.global.u32 	%r487, [%rd74];
$L__BB0_75:
	st.global.u32 	[%rd7+8], %r487;
	add.s32 	%r149, %r146, %r262;
	setp.gt.s32 	%p107, %r149, -1;
	setp.lt.s32 	%p108, %r149, %r258;
	and.pred  	%p109, %p107, %p108;
	and.pred  	%p110, %p4, %p109;
	mov.b32 	%r488, 0;
	not.pred 	%p111, %p110;
	@%p111 bra 	$L__BB0_77;
	mad.lo.s32 	%r398, %r111, %r258, %r149;
	mul.wide.s32 	%rd75, %r398, 4;
	add.s64 	%rd76, %rd1, %rd75;
	ld.global.u32 	%r488, [%rd76];
$L__BB0_77:
	st.global.u32 	[%rd7+12], %r488;
	add.s32 	%r489, %r489, 4;
$L__BB0_78:
	setp.eq.s32 	%p112, %r107, 0;
	@%p112 bra 	$L__BB0_89;
	setp.eq.s32 	%p113, %r107, 1;
	@%p113 bra 	$L__BB0_85;
	sub.s32 	%r400, %r489, %r6;
	mad.lo.s32 	%r154, %r400, %r262, %r4;
	setp.gt.s32 	%p114, %r111, -1;
	setp.lt.s32 	%p115, %r111, %r257;
	and.pred  	%p5, %p114, %p115;
	setp.gt.s32 	%p116, %r154, -1;
	setp.lt.s32 	%p117, %r154, %r258;
	and.pred  	%p118, %p116, %p117;
	and.pred  	%p120, %p5, %p118;
	mov.b32 	%r490, 0;
	not.pred 	%p121, %p120;
	@%p121 bra 	$L__BB0_82;
	mad.lo.s32 	%r401, %r111, %r258, %r154;
	mul.wide.s32 	%rd77, %r401, 4;
	add.s64 	%rd78, %rd1, %rd77;
	ld.global.u32 	%r490, [%rd78];
$L__BB0_82:
	add.s32 	%r403, %r112, %r489;
	mul.wide.s32 	%rd79, %r403, 4;
	add.s64 	%rd8, %rd2, %rd79;
	st.global.u32 	[%rd8], %r490;
	add.s32 	%r157, %r154, %r262;
	setp.gt.s32 	%p122, %r157, -1;
	setp.lt.s32 	%p123, %r157, %r258;
	and.pred  	%p124, %p122, %p123;
	and.pred  	%p125, %p5, %p124;
	mov.b32 	%r491, 0;
	not.pred 	%p126, %p125;
	@%p126 bra 	$L__BB0_84;
	mad.lo.s32 	%r404, %r111, %r258, %r157;
	mul.wide.s32 	%rd80, %r404, 4;
	add.s64 	%rd81, %rd1, %rd80;
	ld.global.u32 	%r491, [%rd81];
$L__BB0_84:
	st.global.u32 	[%rd8+4], %r491;
	add.s32 	%r489, %r489, 2;
$L__BB0_85:
	setp.eq.s32 	%p127, %r109, 0;
	@%p127 bra 	$L__BB0_89;
	sub.s32 	%r406, %r489, %r6;
	mad.lo.s32 	%r162, %r406, %r262, %r4;
	setp.gt.s32 	%p128, %r111, -1;
	setp.lt.s32 	%p129, %r111, %r257;
	and.pred  	%p130, %p128, %p129;
	setp.gt.s32 	%p131, %r162, -1;
	setp.lt.s32 	%p132, %r162, %r258;
	and.pred  	%p133, %p131, %p132;
	and.pred  	%p135, %p130, %p133;
	mov.b32 	%r493, 0;
	not.pred 	%p136, %p135;
	@%p136 bra 	$L__BB0_88;
	mad.lo.s32 	%r407, %r111, %r258, %r162;
	mul.wide.s32 	%rd82, %r407, 4;
	add.s64 	%rd83, %rd1, %rd82;
	ld.global.u32 	%r493, [%rd83];
$L__BB0_88:
	add.s32 	%r408, %r112, %r489;
	mul.wide.s32 	%rd84, %r408, 4;
	add.s64 	%rd85, %rd2, %rd84;
	st.global.u32 	[%rd85], %r493;
$L__BB0_89:
	add.s32 	%r474, %r474, 1;
	setp.eq.s32 	%p137, %r474, %r259;
	@%p137 bra 	$L__BB0_139;
	bra.uni 	$L__BB0_48;
$L__BB0_90:
	setp.ne.s16 	%p14, %rs2, 0;
	@%p14 bra 	$L__BB0_115;
	add.s32 	%r167, %r260, -1;
	and.b32  	%r168, %r260, 3;
	add.s32 	%r169, %r1, %r257;
	and.b32  	%r170, %r260, 2147483644;
	add.s32 	%r171, %r4, %r258;
	and.b32  	%r172, %r260, 1;
	mov.b32 	%r494, 0;
$L__BB0_92:
	setp.lt.u32 	%p28, %r167, 3;
	mad.lo.s32 	%r174, %r494, %r261, %r169;
	add.s32 	%r321, %r494, %r8;
	mad.lo.s32 	%r175, %r321, %r260, %r7;
	mov.b32 	%r503, 0;
	@%p28 bra 	$L__BB0_103;
	rem.s32 	%r323, %r174, %r257;
	or.b32  	%r176, %r323, %r257;
	mul.lo.s32 	%r177, %r323, %r258;
	mov.b32 	%r495, 0;
$L__BB0_94:
	.pragma "nounroll";
	mad.lo.s32 	%r179, %r495, %r262, %r171;
	rem.s32 	%r325, %r179, %r258;
	or.b32  	%r326, %r325, %r258;
	or.b32  	%r327, %r176, %r326;
	setp.lt.s32 	%p29, %r327, 0;
	mov.b32 	%r496, 0;
	@%p29 bra 	$L__BB0_96;
	add.s32 	%r328, %r177, %r325;
	mul.wide.s32 	%rd33, %r328, 4;
	add.s64 	%rd34, %rd1, %rd33;
	ld.global.u32 	%r496, [%rd34];
$L__BB0_96:
	add.s32 	%r183, %r179, %r262;
	rem.s32 	%r330, %r183, %r258;
	or.b32  	%r331, %r330, %r258;
	or.b32  	%r332, %r176, %r331;
	add.s32 	%r333, %r175, %r495;
	mul.wide.s32 	%rd35, %r333, 4;
	add.s64 	%rd9, %rd2, %rd35;
	st.global.u32 	[%rd9], %r496;
	setp.lt.s32 	%p30, %r332, 0;
	mov.b32 	%r497, 0;
	@%p30 bra 	$L__BB0_98;
	add.s32 	%r334, %r177, %r330;
	mul.wide.s32 	%rd36, %r334, 4;
	add.s64 	%rd37, %rd1, %rd36;
	ld.global.u32 	%r497, [%rd37];
$L__BB0_98:
	add.s32 	%r187, %r183, %r262;
	rem.s32 	%r336, %r187, %r258;
	or.b32  	%r337, %r336, %r258;
	or.b32  	%r338, %r176, %r337;
	st.global.u32 	[%rd9+4], %r497;
	setp.lt.s32 	%p31, %r338, 0;
	mov.b32 	%r498, 0;
	@%p31 bra 	$L__BB0_100;
	add.s32 	%r339, %r177, %r336;
	mul.wide.s32 	%rd38, %r339, 4;
	add.s64 	%rd39, %rd1, %rd38;
	ld.global.u32 	%r498, [%rd39];
$L__BB0_100:
	add.s32 	%r341, %r187, %r262;
	rem.s32 	%r342, %r341, %r258;
	or.b32  	%r343, %r342, %r258;
	or.b32  	%r344, %r176, %r343;
	st.global.u32 	[%rd9+8], %r498;
	setp.lt.s32 	%p32, %r344, 0;
	mov.b32 	%r499, 0;
	@%p32 bra 	$L__BB0_102;
	add.s32 	%r345, %r177, %r342;
	mul.wide.s32 	%rd40, %r345, 4;
	add.s64 	%rd41, %rd1, %rd40;
	ld.global.u32 	%r499, [%rd41];
$L__BB0_102:
	st.global.u32 	[%rd9+12], %r499;
	add.s32 	%r495, %r495, 4;
	setp.ne.s32 	%p33, %r495, %r170;
	mov.u32 	%r503, %r170;
	@%p33 bra 	$L__BB0_94;
$L__BB0_103:
	setp.eq.s32 	%p34, %r168, 0;
	@%p34 bra 	$L__BB0_114;
	setp.eq.s32 	%p35, %r168, 1;
	@%p35 bra 	$L__BB0_110;
	rem.s32 	%r196, %r174, %r257;
	mad.lo.s32 	%r197, %r503, %r262, %r171;
	rem.s32 	%r347, %r197, %r258;
	or.b32  	%r199, %r196, %r257;
	or.b32  	%r348, %r347, %r258;
	or.b32  	%r349, %r199, %r348;
	setp.lt.s32 	%p36, %r349, 0;
	mov.b32 	%r501, 0;
	@%p36 bra 	$L__BB0_107;
	mad.lo.s32 	%r350, %r196, %r258, %r347;
	mul.wide.s32 	%rd42, %r350, 4;
	add.s64 	%rd43, %rd1, %rd42;
	ld.global.u32 	%r501, [%rd43];
$L__BB0_107:
	add.s32 	%r352, %r197, %r262;
	rem.s32 	%r353, %r352, %r258;
	or.b32  	%r354, %r353, %r258;
	or.b32  	%r355, %r199, %r354;
	add.s32 	%r356, %r175, %r503;
	mul.wide.s32 	%rd44, %r356, 4;
	add.s64 	%rd10, %rd2, %rd44;
	st.global.u32 	[%rd10], %r501;
	setp.lt.s32 	%p37, %r355, 0;
	mov.b32 	%r502, 0;
	@%p37 bra 	$L__BB0_109;
	mad.lo.s32 	%r357, %r196, %r258, %r353;
	mul.wide.s32 	%rd45, %r357, 4;
	add.s64 	%rd46, %rd1, %rd45;
	ld.global.u32 	%r502, [%rd46];
$L__BB0_109:
	st.global.u32 	[%rd10+4], %r502;
	add.s32 	%r503, %r503, 2;
$L__BB0_110:
	setp.eq.s32 	%p38, %r172, 0;
	@%p38 bra 	$L__BB0_114;
	rem.s32 	%r207, %r174, %r257;
	mad.lo.s32 	%r359, %r503, %r262, %r171;
	rem.s32 	%r360, %r359, %r258;
	or.b32  	%r361, %r207, %r257;
	or.b32  	%r362, %r360, %r258;
	or.b32  	%r363, %r361, %r362;
	setp.lt.s32 	%p39, %r363, 0;
	mov.b32 	%r504, 0;
	@%p39 bra 	$L__BB0_113;
	mad.lo.s32 	%r364, %r207, %r258, %r360;
	mul.wide.s32 	%rd47, %r364, 4;
	add.s64 	%rd48, %rd1, %rd47;
	ld.global.u32 	%r504, [%rd48];
$L__BB0_113:
	add.s32 	%r365, %r175, %r503;
	mul.wide.s32 	%rd49, %r365, 4;
	add.s64 	%rd50, %rd2, %rd49;
	st.global.u32 	[%rd50], %r504;
$L__BB0_114:
	add.s32 	%r494, %r494, 1;
	setp.eq.s32 	%p40, %r494, %r259;
	@%p40 bra 	$L__BB0_139;
	bra.uni 	$L__BB0_92;
$L__BB0_115:
	add.s32 	%r212, %r260, -1;
	and.b32  	%r213, %r260, 3;
	add.s32 	%r214, %r1, %r257;
	and.b32  	%r215, %r260, 2147483644;
	add.s32 	%r216, %r4, %r258;
	and.b32  	%r217, %r260, 1;
	mov.b32 	%r505, 0;
$L__BB0_116:
	setp.lt.u32 	%p15, %r212, 3;
	sub.s32 	%r270, %r505, %r5;
	mad.lo.s32 	%r219, %r270, %r261, %r214;
	add.s32 	%r271, %r505, %r8;
	mad.lo.s32 	%r220, %r271, %r260, %r7;
	mov.b32 	%r514, 0;
	@%p15 bra 	$L__BB0_127;
	rem.s32 	%r273, %r219, %r257;
	or.b32  	%r254, %r273, %r257;
	mul.lo.s32 	%r255, %r273, %r258;
	mov.b32 	%r506, 0;
$L__BB0_118:
	.pragma "nounroll";
	sub.s32 	%r275, %r506, %r6;
	mad.lo.s32 	%r222, %r275, %r262, %r216;
	rem.s32 	%r276, %r222, %r258;
	or.b32  	%r277, %r276, %r258;
	or.b32  	%r278, %r254, %r277;
	setp.lt.s32 	%p16, %r278, 0;
	mov.b32 	%r507, 0;
	@%p16 bra 	$L__BB0_120;
	add.s32 	%r279, %r255, %r276;
	mul.wide.s32 	%rd15, %r279, 4;
	add.s64 	%rd16, %rd1, %rd15;
	ld.global.u32 	%r507, [%rd16];
$L__BB0_120:
	add.s32 	%r226, %r222, %r262;
	rem.s32 	%r281, %r226, %r258;
	or.b32  	%r282, %r281, %r258;
	or.b32  	%r283, %r254, %r282;
	add.s32 	%r284, %r220, %r506;
	mul.wide.s32 	%rd17, %r284, 4;
	add.s64 	%rd11, %rd2, %rd17;
	st.global.u32 	[%rd11], %r507;
	setp.lt.s32 	%p17, %r283, 0;
	mov.b32 	%r508, 0;
	@%p17 bra 	$L__BB0_122;
	add.s32 	%r285, %r255, %r281;
	mul.wide.s32 	%rd18, %r285, 4;
	add.s64 	%rd19, %rd1, %rd18;
	ld.global.u32 	%r508, [%rd19];
$L__BB0_122:
	add.s32 	%r230, %r226, %r262;
	rem.s32 	%r287, %r230, %r258;
	or.b32  	%r288, %r287, %r258;
	or.b32  	%r289, %r254, %r288;
	st.global.u32 	[%rd11+4], %r508;
	setp.lt.s32 	%p18, %r289, 0;
	mov.b32 	%r509, 0;
	@%p18 bra 	$L__BB0_124;
	add.s32 	%r290, %r255, %r287;
	mul.wide.s32 	%rd20, %r290, 4;
	add.s64 	%rd21, %rd1, %rd20;
	ld.global.u32 	%r509, [%rd21];
$L__BB0_124:
	add.s32 	%r292, %r230, %r262;
	rem.s32 	%r293, %r292, %r258;
	or.b32  	%r294, %r293, %r258;
	or.b32  	%r295, %r254, %r294;
	st.global.u32 	[%rd11+8], %r509;
	setp.lt.s32 	%p19, %r295, 0;
	mov.b32 	%r510, 0;
	@%p19 bra 	$L__BB0_126;
	add.s32 	%r296, %r255, %r293;
	mul.wide.s32 	%rd22, %r296, 4;
	add.s64 	%rd23, %rd1, %rd22;
	ld.global.u32 	%r510, [%rd23];
$L__BB0_126:
	st.global.u32 	[%rd11+12], %r510;
	add.s32 	%r506, %r506, 4;
	setp.ne.s32 	%p20, %r506, %r215;
	mov.u32 	%r514, %r215;
	@%p20 bra 	$L__BB0_118;
$L__BB0_127:
	setp.eq.s32 	%p21, %r213, 0;
	@%p21 bra 	$L__BB0_138;
	setp.eq.s32 	%p22, %r213, 1;
	@%p22 bra 	$L__BB0_134;
	sub.s32 	%r298, %r514, %r6;
	rem.s32 	%r239, %r219, %r257;
	mad.lo.s32 	%r240, %r298, %r262, %r216;
	rem.s32 	%r299, %r240, %r258;
	or.b32  	%r242, %r239, %r257;
	or.b32  	%r300, %r299, %r258;
	or.b32  	%r301, %r242, %r300;
	setp.lt.s32 	%p23, %r301, 0;
	mov.b32 	%r512, 0;
	@%p23 bra 	$L__BB0_131;
	mad.lo.s32 	%r302, %r239, %r258, %r299;
	mul.wide.s32 	%rd24, %r302, 4;
	add.s64 	%rd25, %rd1, %rd24;
	ld.global.u32 	%r512, [%rd25];
$L__BB0_131:
	add.s32 	%r304, %r240, %r262;
	rem.s32 	%r305, %r304, %r258;
	or.b32  	%r306, %r305, %r258;
	or.b32  	%r307, %r242, %r306;
	add.s32 	%r308, %r220, %r514;
	mul.wide.s32 	%rd26, %r308, 4;
	add.s64 	%rd12, %rd2, %rd26;
	st.global.u32 	[%rd12], %r512;
	setp.lt.s32 	%p24, %r307, 0;
	mov.b32 	%r513, 0;
	@%p24 bra 	$L__BB0_133;
	mad.lo.s32 	%r309, %r239, %r258, %r305;
	mul.wide.s32 	%rd27, %r309, 4;
	add.s64 	%rd28, %rd1, %rd27;
	ld.global.u32 	%r513, [%rd28];
$L__BB0_133:
	st.global.u32 	[%rd12+4], %r513;
	add.s32 	%r514, %r514, 2;
$L__BB0_134:
	setp.eq.s32 	%p25, %r217, 0;
	@%p25 bra 	$L__BB0_138;
	sub.s32 	%r311, %r514, %r6;
	rem.s32 	%r250, %r219, %r257;
	mad.lo.s32 	%r312, %r311, %r262, %r216;
	rem.s32 	%r313, %r312, %r258;
	or.b32  	%r314, %r250, %r257;
	or.b32  	%r315, %r313, %r258;
	or.b32  	%r316, %r314, %r315;
	setp.lt.s32 	%p26, %r316, 0;
	mov.b32 	%r515, 0;
	@%p26 bra 	$L__BB0_137;
	mad.lo.s32 	%r317, %r250, %r258, %r313;
	mul.wide.s32 	%rd29, %r317, 4;
	add.s64 	%rd30, %rd1, %rd29;
	ld.global.u32 	%r515, [%rd30];
$L__BB0_137:
	add.s32 	%r318, %r220, %r514;
	mul.wide.s32 	%rd31, %r318, 4;
	add.s64 	%rd32, %rd2, %rd31;
	st.global.u32 	[%rd32], %r515;
$L__BB0_138:
	add.s32 	%r505, %r505, 1;
	setp.ne.s32 	%p27, %r505, %r259;
	@%p27 bra 	$L__BB0_116;
$L__BB0_139:
	ret;

}


// ===== COMPILED SASS (sm_100) =====

	.target	sm_100

	.elftype	@"ET_EXEC"


//--------------------- .note.nv.tkinfo           --------------------------
	.section	.note.nv.tkinfo,"",@"SHT_NOTE"
	.sectionflags	@"SHF_NOTE_NV_TKINFO"
	.tkinfo
        /*0018*/ 	.word	0x00000002
        /*0030*/ 	.string	""
        /*0030*/ 	.string	"ptxas"
        /*0030*/ 	.string	"Cuda compilation tools, release 13.0, V13.0.88"
        /*0030*/ 	.string	"Build cuda_13.0.r13.0/compiler.36424714_0"
        /*0030*/ 	.string	"-arch sm_100 -m 64 "



//--------------------- .note.nv.cuinfo           --------------------------
	.section	.note.nv.cuinfo,"",@"SHT_NOTE"
	.sectionflags	@"SHF_NOTE_NV_CUINFO"
        /*0018*/ 	.short	0x0002
        /*001a*/ 	.short	0x0064
        /*001c*/ 	.short	0x0082
	.zero		2


//--------------------- .nv.info                  --------------------------
	.section	.nv.info,"",@"SHT_CUDA_INFO"
	.align	4


	//----- nvinfo : EIATTR_REGCOUNT
	.align		4
        /*0000*/ 	.byte	0x04, 0x2f
        /*0002*/ 	.short	(.L_1 - .L_0)
	.align		4
.L_0:
        /*0004*/ 	.word	index@(_Z21sliding_window_kernelPiS_iiiiiibb)
        /*0008*/ 	.word	0x00000020


	//----- nvinfo : EIATTR_FRAME_SIZE
	.align		4
.L_1:
        /*000c*/ 	.byte	0x04, 0x11
        /*000e*/ 	.short	(.L_3 - .L_2)
	.align		4
.L_2:
        /*0010*/ 	.word	index@(_Z21sliding_window_kernelPiS_iiiiiibb)
        /*0014*/ 	.word	0x00000000


	//----- nvinfo : EIATTR_MIN_STACK_SIZE
	.align		4
.L_3:
        /*0018*/ 	.byte	0x04, 0x12
        /*001a*/ 	.short	(.L_5 - .L_4)
	.align		4
.L_4:
        /*001c*/ 	.word	index@(_Z21sliding_window_kernelPiS_iiiiiibb)
        /*0020*/ 	.word	0x00000000
.L_5:


//--------------------- .nv.compat                --------------------------
	.section	.nv.compat,"",@"SHT_CUDA_COMPAT_INFO"
	.align	4
        /*0000*/ 	.byte	0x02, 0x09, 0x00, 0x00, 0x02, 0x02, 0x01, 0x00, 0x02, 0x05, 0x05, 0x00, 0x03, 0x07, 0x01, 0x01
        /*0010*/ 	.byte	0x02, 0x03, 0x00, 0x00, 0x02, 0x06, 0x01, 0x00, 0x04, 0x0b, 0x08, 0x00, 0x09, 0x00, 0x00, 0x00
        /*0020*/ 	.byte	0x00, 0x00, 0x00, 0x00


//--------------------- .nv.info._Z21sliding_window_kernelPiS_iiiiiibb --------------------------
	.section	.nv.info._Z21sliding_window_kernelPiS_iiiiiibb,"",@"SHT_CUDA_INFO"
	.sectionflags	@""
	.align	4


	//----- nvinfo : EIATTR_CUDA_API_VERSION
	.align		4
        /*0000*/ 	.byte	0x04, 0x37
        /*0002*/ 	.short	(.L_7 - .L_6)
.L_6:
        /*0004*/ 	.word	0x00000082


	//----- nvinfo : EIATTR_KPARAM_INFO
	.align		4
.L_7:
        /*0008*/ 	.byte	0x04, 0x17
        /*000a*/ 	.short	(.L_9 - .L_8)
.L_8:
        /*000c*/ 	.word	0x00000000
        /*0010*/ 	.short	0x0009
        /*0012*/ 	.short	0x0029
        /*0014*/ 	.byte	0x00, 0xf0, 0x05, 0x00


	//----- nvinfo : EIATTR_KPARAM_INFO
	.align		4
.L_9:
        /*0018*/ 	.byte	0x04, 0x17
        /*001a*/ 	.short	(.L_11 - .L_10)
.L_10:
        /*001c*/ 	.word	0x00000000
        /*0020*/ 	.short	0x0008
        /*0022*/ 	.short	0x0028
        /*0024*/ 	.byte	0x00, 0xf0, 0x05, 0x00


	//----- nvinfo : EIATTR_KPARAM_INFO
	.align		4
.L_11:
        /*0028*/ 	.byte	0x04, 0x17
        /*002a*/ 	.short	(.L_13 - .L_12)
.L_12:
        /*002c*/ 	.word	0x00000000
        /*0030*/ 	.short	0x0007
        /*0032*/ 	.short	0x0024
        /*0034*/ 	.byte	0x00, 0xf0, 0x11, 0x00


	//----- nvinfo : EIATTR_KPARAM_INFO
	.align		4
.L_13:
        /*0038*/ 	.byte	0x04, 0x17
        /*003a*/ 	.short	(.L_15 - .L_14)
.L_14:
        /*003c*/ 	.word	0x00000000
        /*0040*/ 	.short	0x0006
        /*0042*/ 	.short	0x0020
        /*0044*/ 	.byte	0x00, 0xf0, 0x11, 0x00


	//----- nvinfo : EIATTR_KPARAM_INFO
	.align		4
.L_15:
        /*0048*/ 	.byte	0x04, 0x17
        /*004a*/ 	.short	(.L_17 - .L_16)
.L_16:
        /*004c*/ 	.word	0x00000000
        /*0050*/ 	.short	0x0005
        /*0052*/ 	.short	0x001c
        /*0054*/ 	.byte	0x00, 0xf0, 0x11, 0x00


	//----- nvinfo : EIATTR_KPARAM_INFO
	.align		4
.L_17:
        /*0058*/ 	.byte	0x04, 0x17
        /*005a*/ 	.short	(.L_19 - .L_18)
.L_18:
        /*005c*/ 	.word	0x00000000
        /*0060*/ 	.short	0x0004
        /*0062*/ 	.short	0x0018
        /*0064*/ 	.byte	0x00, 0xf0, 0x11, 0x00


	//----- nvinfo : EIATTR_KPARAM_INFO
	.align		4
.L_19:
        /*0068*/ 	.byte	0x04, 0x17
        /*006a*/ 	.short	(.L_21 - .L_20)
.L_20:
        /*006c*/ 	.word	0x00000000
        /*0070*/ 	.short	0x0003
        /*0072*/ 	.short	0x0014
        /*0074*/ 	.byte	0x00, 0xf0, 0x11, 0x00


	//----- nvinfo : EIATTR_KPARAM_INFO
	.align		4
.L_21:
        /*0078*/ 	.byte	0x04, 0x17
        /*007a*/ 	.short	(.L_23 - .L_22)
.L_22:
        /*007c*/ 	.word	0x00000000
        /*0080*/ 	.short	0x0002
        /*0082*/ 	.short	0x0010
        /*0084*/ 	.byte	0x00, 0xf0, 0x11, 0x00


	//----- nvinfo : EIATTR_KPARAM_INFO
	.align		4
.L_23:
        /*0088*/ 	.byte	0x04, 0x17
        /*008a*/ 	.short	(.L_25 - .L_24)
.L_24:
        /*008c*/ 	.word	0x00000000
        /*0090*/ 	.short	0x0001
        /*0092*/ 	.short	0x0008
        /*0094*/ 	.byte	0x00, 0xf5, 0x21, 0x00


	//----- nvinfo : EIATTR_KPARAM_INFO
	.align		4
.L_25:
        /*0098*/ 	.byte	0x04, 0x17
        /*009a*/ 	.short	(.L_27 - .L_26)
.L_26:
        /*009c*/ 	.word	0x00000000
        /*00a0*/ 	.short	0x0000
        /*00a2*/ 	.short	0x0000
        /*00a4*/ 	.byte	0x00, 0xf5, 0x21, 0x00


	//----- nvinfo : EIATTR_SPARSE_MMA_MASK
	.align		4
.L_27:
        /*00a8*/ 	.byte	0x03, 0x50
        /*00aa*/ 	.short	0x0000


	//----- nvinfo : EIATTR_MAXREG_COUNT
	.align		4
        /*00ac*/ 	.byte	0x03, 0x1b
        /*00ae*/ 	.short	0x00ff


	//----- nvinfo : EIATTR_MERCURY_ISA_VERSION
	.align		4
        /*00b0*/ 	.byte	0x03, 0x5f
        /*00b2*/ 	.short	0x0101


	//----- nvinfo : EIATTR_VRC_CTA_INIT_COUNT
	.align		4
        /*00b4*/ 	.byte	0x02, 0x4a
	.zero		1
	.zero		1


	//----- nvinfo : EIATTR_EXIT_INSTR_OFFSETS
	.align		4
        /*00b8*/ 	.byte	0x04, 0x1c
        /*00ba*/ 	.short	(.L_29 - .L_28)


	//   ....[0]....
.L_28:
        /*00bc*/ 	.word	0x000000f0


	//   ....[1]....
        /*00c0*/ 	.word	0x00000120


	//   ....[2]....
        /*00c4*/ 	.word	0x00001100


	//   ....[3]....
        /*00c8*/ 	.word	0x00001fa0


	//   ....[4]....
        /*00cc*/ 	.word	0x00003350


	//   ....[5]....
        /*00d0*/ 	.word	0x00004730


	//----- nvinfo : EIATTR_CRS_STACK_SIZE
	.align		4
.L_29:
        /*00d4*/ 	.byte	0x04, 0x1e
        /*00d6*/ 	.short	(.L_31 - .L_30)
.L_30:
        /*00d8*/ 	.word	0x00000000


	//----- nvinfo : EIATTR_CBANK_PARAM_SIZE
	.align		4
.L_31:
        /*00dc*/ 	.byte	0x03, 0x19
        /*00de*/ 	.short	0x002a


	//----- nvinfo : EIATTR_PARAM_CBANK
	.align		4
        /*00e0*/ 	.byte	0x04, 0x0a
        /*00e2*/ 	.short	(.L_33 - .L_32)
	.align		4
.L_32:
        /*00e4*/ 	.word	index@(.nv.constant0._Z21sliding_window_kernelPiS_iiiiiibb)
        /*00e8*/ 	.short	0x0380
        /*00ea*/ 	.short	0x002a


	//----- nvinfo : EIATTR_SW_WAR
	.align		4
.L_33:
        /*00ec*/ 	.byte	0x04, 0x36
        /*00ee*/ 	.short	(.L_35 - .L_34)
.L_34:
        /*00f0*/ 	.word	0x00000008
.L_35:


//--------------------- .nv.callgraph             --------------------------
	.section	.nv.callgraph,"",@"SHT_CUDA_CALLGRAPH"
	.align	4
	.sectionentsize	8
	.align		4
        /*0000*/ 	.word	0x00000000
	.align		4
        /*0004*/ 	.word	0xffffffff
	.align		4
        /*0008*/ 	.word	0x00000000
	.align		4
        /*000c*/ 	.word	0xfffffffe
	.align		4
        /*0010*/ 	.word	0x00000000
	.align		4
        /*0014*/ 	.word	0xfffffffd
	.align		4
        /*0018*/ 	.word	0x00000000
	.align		4
        /*001c*/ 	.word	0xfffffffc


//--------------------- .text._Z21sliding_window_kernelPiS_iiiiiibb --------------------------
	.section	.text._Z21sliding_window_kernelPiS_iiiiiibb,"ax",@progbits
	.align	128
        .global         _Z21sliding_window_kernelPiS_iiiiiibb
        .type           _Z21sliding_window_kernelPiS_iiiiiibb,@function
        .size           _Z21sliding_window_kernelPiS_iiiiiibb,(.L_x_52 - _Z21sliding_window_kernelPiS_iiiiiibb)
        .other          _Z21sliding_window_kernelPiS_iiiiiibb,@"STO_CUDA_ENTRY STV_DEFAULT"
_Z21sliding_window_kernelPiS_iiiiiibb:
.text._Z21sliding_window_kernelPiS_iiiiiibb:
[----:B------:R-:W-:Y:S01]  /*0000*/  LDC R1, c[0x0][0x37c] ;  /* 0x0000df00ff017b82 */ /* 0x000fe20000000800 */
[----:B------:R-:W0:Y:S07]  /*0010*/  S2R R6, SR_TID.X ;  /* 0x0000000000067919 */ /* 0x000e2e0000002100 */
[----:B------:R-:W1:Y:S01]  /*0020*/  S2UR UR4, SR_CTAID.X ;  /* 0x00000000000479c3 */ /* 0x000e620000002500 */
[----:B------:R-:W2:Y:S01]  /*0030*/  LDCU.64 UR8, c[0x0][0x390] ;  /* 0x00007200ff0877ac */ /* 0x000ea20008000a00 */
[----:B------:R-:W3:Y:S06]  /*0040*/  S2R R5, SR_TID.Y ;  /* 0x0000000000057919 */ /* 0x000eec0000002200 */
[----:B------:R-:W3:Y:S01]  /*0050*/  LDC R0, c[0x0][0x364] ;  /* 0x0000d900ff007b82 */ /* 0x000ee20000000800 */
[----:B------:R-:W1:Y:S07]  /*0060*/  LDCU UR5, c[0x0][0x360] ;  /* 0x00006c00ff0577ac */ /* 0x000e6e0008000800 */
[----:B------:R-:W3:Y:S08]  /*0070*/  S2UR UR6, SR_CTAID.Y ;  /* 0x00000000000679c3 */ /* 0x000ef00000002600 */
[----:B------:R-:W4:Y:S01]  /*0080*/  LDC R4, c[0x0][0x398] ;  /* 0x0000e600ff047b82 */ /* 0x000f220000000800 */
[----:B-1----:R-:W-:-:S06]  /*0090*/  UIMAD UR4, UR4, UR5, URZ ;  /* 0x00000005040472a4 */ /* 0x002fcc000f8e02ff */
[----:B0-----:R-:W-:-:S05]  /*00a0*/  VIADD R3, R6, UR4 ;  /* 0x0000000406037c36 */ /* 0x001fca0008000000 */
[----:B--2---:R-:W-:Y:S01]  /*00b0*/  ISETP.GE.AND P0, PT, R3, UR9, PT ;  /* 0x0000000903007c0c */ /* 0x004fe2000bf06270 */
[----:B---3--:R-:W-:-:S05]  /*00c0*/  IMAD R0, R0, UR6, R5 ;  /* 0x0000000600007c24 */ /* 0x008fca000f8e0205 */
[----:B------:R-:W-:-:S04]  /*00d0*/  ISETP.GE.OR P0, PT, R0, UR8, P0 ;  /* 0x0000000800007c0c */ /* 0x000fc80008706670 */
[----:B----4-:R-:W-:-:S13]  /*00e0*/  ISETP.LT.OR P0, PT, R4, 0x1, P0 ;  /* 0x000000010400780c */ /* 0x010fda0000701670 */
[----:B------:R-:W-:Y:S05]  /*00f0*/  @P0 EXIT ;  /* 0x000000000000094d */ /* 0x000fea0003800000 */
[----:B------:R-:W0:Y:S02]  /*0100*/  LDC R9, c[0x0][0x39c] ;  /* 0x0000e700ff097b82 */ /* 0x000e240000000800 */
[----:B0-----:R-:W-:-:S13]  /*0110*/  ISETP.GE.AND P0, PT, R9, 0x1, PT ;  /* 0x000000010900780c */ /* 0x001fda0003f06270 */
[----:B------:R-:W-:Y:S05]  /*0120*/  @!P0 EXIT ;  /* 0x000000000000894d */ /* 0x000fea0003800000 */
[----:B------:R-:W0:Y:S01]  /*0130*/  LDCU.U8 UR5, c[0x0][0x3a8] ;  /* 0x00007500ff0577ac */ /* 0x000e220008000000 */
[----:B------:R-:W-:Y:S01]  /*0140*/  SHF.R.U32.HI R4, RZ, 0x1, R4 ;  /* 0x00000001ff047819 */ /* 0x000fe20000011604 */
[----:B------:R-:W-:Y:S01]  /*0150*/  IMAD R2, R0, UR9, RZ ;  /* 0x0000000900027c24 */ /* 0x000fe2000f8e02ff */
[----:B------:R-:W-:Y:S01]  /*0160*/  SHF.R.U32.HI R5, RZ, 0x1, R9 ;  /* 0x00000001ff057819 */ /* 0x000fe20000011609 */
[----:B------:R-:W1:Y:S01]  /*0170*/  LDCU.64 UR6, c[0x0][0x358] ;  /* 0x00006b00ff0677ac */ /* 0x000e620008000a00 */
[----:B0-----:R-:W-:-:S04]  /*0180*/  UPRMT UR5, UR5, 0x8880, URZ ;  /* 0x0000888005057896 */ /* 0x001fc800080000ff */
[----:B------:R-:W-:-:S09]  /*0190*/  UISETP.NE.AND UP0, UPT, UR5, URZ, UPT ;  /* 0x000000ff0500728c */ /* 0x000fd2000bf05270 */
[----:B-1----:R-:W-:Y:S05]  /*01a0*/  BRA.U UP0, `(.L_x_0) ;  /* 0x0000001d00887547 */ /* 0x002fea000b800000 */
[----:B------:R-:W0:Y:S02]  /*01b0*/  LDCU.S8 UR5, c[0x0][0x3a9] ;  /* 0x00007520ff0577ac */ /* 0x000e240008000200 */
[----:B0-----:R-:W-:-:S09]  /*01c0*/  UISETP.NE.AND UP0, UPT, UR5, URZ, UPT ;  /* 0x000000ff0500728c */ /* 0x001fd2000bf05270 */
[----:B------:R-:W-:Y:S05]  /*01d0*/  BRA.U UP0, `(.L_x_1) ;  /* 0x0000000d00d47547 */ /* 0x000fea000b800000 */
[----:B------:R-:W0:Y:S01]  /*01e0*/  LDC R7, c[0x0][0x3a4] ;  /* 0x0000e900ff077b82 */ /* 0x000e220000000800 */
[----:B------:R-:W-:Y:S02]  /*01f0*/  LOP3.LUT R4, R9, 0x7ffffff8, RZ, 0xc0, !PT ;  /* 0x7ffffff809047812 */ /* 0x000fe400078ec0ff */
[C---:B0-----:R-:W-:Y:S01]  /*0200*/  IADD3 R5, PT, PT, R7.reuse, UR4, R6 ;  /* 0x0000000407057c10 */ /* 0x041fe2000fffe006 */
[----:B------:R-:W-:Y:S01]  /*0210*/  IMAD R6, R7, 0x7, R3 ;  /* 0x0000000707067824 */ /* 0x000fe200078e0203 */
[----:B------:R-:W-:-:S06]  /*0220*/  UMOV UR4, URZ ;  /* 0x000000ff00047c82 */ /* 0x000fcc0008000000 */
.L_x_13:
[----:B01234-:R-:W0:Y:S01]  /*0230*/  LDC.64 R10, c[0x0][0x398] ;  /* 0x0000e600ff0a7b82 */ /* 0x01fe220000000a00 */
[----:B------:R-:W-:-:S07]  /*0240*/  IMAD.MOV.U32 R12, RZ, RZ, RZ ;  /* 0x000000ffff0c7224 */ /* 0x000fce00078e00ff */
[----:B------:R-:W1:Y:S01]  /*0250*/  LDC R9, c[0x0][0x3a0] ;  /* 0x0000e800ff097b82 */ /* 0x000e620000000800 */
[----:B0-----:R-:W-:Y:S02]  /*0260*/  VIADD R8, R11, 0xffffffff ;  /* 0xffffffff0b087836 */ /* 0x001fe40000000000 */
[----:B------:R-:W-:-:S03]  /*0270*/  IMAD R7, R3, R10, UR4 ;  /* 0x0000000403077e24 */ /* 0x000fc6000f8e020a */
[----:B------:R-:W-:Y:S01]  /*0280*/  ISETP.GE.U32.AND P0, PT, R8, 0x7, PT ;  /* 0x000000070800780c */ /* 0x000fe20003f06070 */
[----:B------:R-:W-:Y:S02]  /*0290*/  IMAD R7, R7, R11, R2 ;  /* 0x0000000b07077224 */ /* 0x000fe400078e0202 */
[----:B-1----:R-:W-:-:S10]  /*02a0*/  IMAD R8, R9, UR4, R0 ;  /* 0x0000000409087c24 */ /* 0x002fd4000f8e0200 */
[----:B------:R-:W-:Y:S05]  /*02b0*/  @!P0 BRA `(.L_x_2) ;  /* 0x0000000400b08947 */ /* 0x000fea0003800000 */
[----:B------:R-:W0:Y:S01]  /*02c0*/  LDC R10, c[0x0][0x3a4] ;  /* 0x0000e900ff0a7b82 */ /* 0x000e220000000800 */
[----:B------:R-:W1:Y:S01]  /*02d0*/  LDCU.64 UR8, c[0x0][0x390] ;  /* 0x00007200ff0877ac */ /* 0x000e620008000a00 */
[----:B------:R-:W-:Y:S01]  /*02e0*/  IMAD.MOV R24, RZ, RZ, -R4 ;  /* 0x000000ffff187224 */ /* 0x000fe200078e0a04 */
[-C--:B------:R-:W-:Y:S01]  /*02f0*/  MOV R18, R3.reuse ;  /* 0x0000000300127202 */ /* 0x080fe20000000f00 */
[----:B------:R-:W2:Y:S01]  /*0300*/  LDCU UR5, c[0x0][0x394] ;  /* 0x00007280ff0577ac */ /* 0x000ea20008000800 */
[C---:B-1----:R-:W-:Y:S01]  /*0310*/  ISETP.GE.AND P0, PT, R8.reuse, UR8, PT ;  /* 0x0000000808007c0c */ /* 0x042fe2000bf06270 */
[C---:B------:R-:W-:Y:S02]  /*0320*/  IMAD R11, R8.reuse, UR9, R5 ;  /* 0x00000009080b7c24 */ /* 0x040fe4000f8e0205 */
[C---:B------:R-:W-:Y:S01]  /*0330*/  IMAD R23, R8.reuse, UR9, R6 ;  /* 0x0000000908177c24 */ /* 0x040fe2000f8e0206 */
[----:B------:R-:W-:Y:S01]  /*0340*/  ISETP.GT.AND P0, PT, R8, -0x1, !P0 ;  /* 0xffffffff0800780c */ /* 0x000fe20004704270 */
[C-C-:B0-----:R-:W-:Y:S01]  /*0350*/  IMAD R13, R10.reuse, 0x3, R3.reuse ;  /* 0x000000030a0d7824 */ /* 0x141fe200078e0203 */
[C---:B------:R-:W-:Y:S01]  /*0360*/  LEA R9, R10.reuse, R3, 0x1 ;  /* 0x000000030a097211 */ /* 0x040fe200078e08ff */
[----:B------:R-:W-:-:S02]  /*0370*/  IMAD R15, R10, 0x4, R3 ;  /* 0x000000040a0f7824 */ /* 0x000fc400078e0203 */
[C-C-:B------:R-:W-:Y:S02]  /*0380*/  IMAD R19, R10.reuse, 0x5, R3.reuse ;  /* 0x000000050a137824 */ /* 0x140fe400078e0203 */
[----:B------:R-:W-:Y:S02]  /*0390*/  IMAD R21, R10, 0x6, R3 ;  /* 0x000000060a157824 */ /* 0x000fe400078e0203 */
[C---:B------:R-:W-:Y:S02]  /*03a0*/  IMAD R12, R8.reuse, UR9, R13 ;  /* 0x00000009080c7c24 */ /* 0x040fe4000f8e020d */
[C---:B------:R-:W-:Y:S02]  /*03b0*/  IMAD R20, R8.reuse, UR9, R3 ;  /* 0x0000000908147c24 */ /* 0x040fe4000f8e0203 */
[C---:B------:R-:W-:Y:S02]  /*03c0*/  IMAD R9, R8.reuse, UR9, R9 ;  /* 0x0000000908097c24 */ /* 0x040fe4000f8e0209 */
[----:B------:R-:W-:-:S02]  /*03d0*/  IMAD R13, R8, UR9, R15 ;  /* 0x00000009080d7c24 */ /* 0x000fc4000f8e020f */
[C---:B------:R-:W-:Y:S02]  /*03e0*/  IMAD R19, R8.reuse, UR9, R19 ;  /* 0x0000000908137c24 */ /* 0x040fe4000f8e0213 */
[----:B------:R-:W-:Y:S02]  /*03f0*/  IMAD R21, R8, UR9, R21 ;  /* 0x0000000908157c24 */ /* 0x000fe4000f8e0215 */
[----:B--2---:R-:W-:-:S07]  /*0400*/  IMAD.MOV.U32 R10, RZ, RZ, R7 ;  /* 0x000000ffff0a7224 */ /* 0x004fce00078e0007 */
.L_x_3:
[C---:B------:R-:W-:Y:S02]  /*0410*/  ISETP.GE.AND P1, PT, R18.reuse, UR5, PT ;  /* 0x0000000512007c0c */ /* 0x040fe4000bf26270 */
[----:B------:R-:W-:Y:S01]  /*0420*/  CS2R R26, SRZ ;  /* 0x00000000001a7805 */ /* 0x000fe2000001ff00 */
[----:B0-----:R-:W0:Y:S01]  /*0430*/  LDC R22, c[0x0][0x3a4] ;  /* 0x0000e900ff167b82 */ /* 0x001e220000000800 */
[----:B------:R-:W-:-:S04]  /*0440*/  ISETP.GT.AND P1, PT, R18, -0x1, !P1 ;  /* 0xffffffff1200780c */ /* 0x000fc80004f24270 */
[----:B------:R-:W-:-:S13]  /*0450*/  PLOP3.LUT P1, PT, P0, P1, PT, 0x80, 0x8 ;  /* 0x000000000008781c */ /* 0x000fda0000723070 */
[----:B------:R-:W1:Y:S02]  /*0460*/  @P1 LDC.64 R14, c[0x0][0x380] ;  /* 0x0000e000ff0e1b82 */ /* 0x000e640000000a00 */
[----:B-1----:R-:W-:-:S06]  /*0470*/  @P1 IMAD.WIDE R16, R20, 0x4, R14 ;  /* 0x0000000414101825 */ /* 0x002fcc00078e020e */
[----:B------:R-:W1:Y:S01]  /*0480*/  LDC.64 R14, c[0x0][0x388] ;  /* 0x0000e200ff0e7b82 */ /* 0x000e620000000a00 */
[----:B------:R2:W3:Y:S01]  /*0490*/  @P1 LDG.E R27, desc[UR6][R16.64] ;  /* 0x00000006101b1981 */ /* 0x0004e2000c1e1900 */
[----:B0-----:R-:W-:-:S05]  /*04a0*/  IMAD.IADD R25, R18, 0x1, R22 ;  /* 0x0000000112197824 */ /* 0x001fca00078e0216 */
[----:B------:R-:W-:-:S04]  /*04b0*/  ISETP.GE.AND P1, PT, R25, UR5, PT ;  /* 0x0000000519007c0c */ /* 0x000fc8000bf26270 */
[----:B------:R-:W-:-:S04]  /*04c0*/  ISETP.GT.AND P1, PT, R25, -0x1, !P1 ;  /* 0xffffffff1900780c */ /* 0x000fc80004f24270 */
[----:B------:R-:W-:Y:S01]  /*04d0*/  PLOP3.LUT P1, PT, P0, P1, PT, 0x80, 0x8 ;  /* 0x000000000008781c */ /* 0x000fe20000723070 */
[----:B-1----:R-:W-:-:S12]  /*04e0*/  IMAD.WIDE R14, R10, 0x4, R14 ;  /* 0x000000040a0e7825 */ /* 0x002fd800078e020e */
[----:B--2---:R-:W0:Y:S02]  /*04f0*/  @P1 LDC.64 R16, c[0x0][0x380] ;  /* 0x0000e000ff101b82 */ /* 0x004e240000000a00 */
[----:B0-----:R-:W-:Y:S01]  /*0500*/  @P1 IMAD.WIDE R28, R11, 0x4, R16 ;  /* 0x000000040b1c1825 */ /* 0x001fe200078e0210 */
[----:B---3--:R-:W-:Y:S04]  /*0510*/  STG.E desc[UR6][R14.64], R27 ;  /* 0x0000001b0e007986 */ /* 0x008fe8000c101906 */
[----:B------:R0:W2:Y:S02]  /*0520*/  @P1 LDG.E R26, desc[UR6][R28.64] ;  /* 0x000000061c1a1981 */ /* 0x0000a4000c1e1900 */
[----:B0-----:R-:W-:Y:S02]  /*0530*/  IMAD.IADD R29, R25, 0x1, R22 ;  /* 0x00000001191d7824 */ /* 0x001fe400078e0216 */
[----:B------:R-:W-:-:S03]  /*0540*/  IMAD.MOV.U32 R25, RZ, RZ, RZ ;  /* 0x000000ffff197224 */ /* 0x000fc600078e00ff */
[----:B------:R-:W-:-:S04]  /*0550*/  ISETP.GE.AND P1, PT, R29, UR5, PT ;  /* 0x000000051d007c0c */ /* 0x000fc8000bf26270 */
[----:B------:R-:W-:-:S04]  /*0560*/  ISETP.GT.AND P1, PT, R29, -0x1, !P1 ;  /* 0xffffffff1d00780c */ /* 0x000fc80004f24270 */
[----:B------:R-:W-:-:S13]  /*0570*/  PLOP3.LUT P1, PT, P0, P1, PT, 0x80, 0x8 ;  /* 0x000000000008781c */ /* 0x000fda0000723070 */
[----:B------:R-:W0:Y:S01]  /*0580*/  @P1 LDC.64 R16, c[0x0][0x380] ;  /* 0x0000e000ff101b82 */ /* 0x000e220000000a00 */
[----:B--2---:R0:W-:Y:S02]  /*0590*/  STG.E desc[UR6][R14.64+0x4], R26 ;  /* 0x0000041a0e007986 */ /* 0x0041e4000c101906 */
[----:B0-----:R-:W-:-:S05]  /*05a0*/  @P1 IMAD.WIDE R26, R9, 0x4, R16 ;  /* 0x00000004091a1825 */ /* 0x001fca00078e0210 */
[----:B------:R0:W2:Y:S02]  /*05b0*/  @P1 LDG.E R25, desc[UR6][R26.64] ;  /* 0x000000061a191981 */ /* 0x0000a4000c1e1900 */
[----:B0-----:R-:W-:-:S04]  /*05c0*/  IADD3 R27, PT, PT, R29, R22, RZ ;  /* 0x000000161d1b7210 */ /* 0x001fc80007ffe0ff */
[----:B------:R-:W-:-:S04]  /*05d0*/  ISETP.GE.AND P1, PT, R27, UR5, PT ;  /* 0x000000051b007c0c */ /* 0x000fc8000bf26270 */
[----:B------:R-:W-:-:S04]  /*05e0*/  ISETP.GT.AND P1, PT, R27, -0x1, !P1 ;  /* 0xffffffff1b00780c */ /* 0x000fc80004f24270 */
[----:B------:R-:W-:-:S13]  /*05f0*/  PLOP3.LUT P1, PT, P0, P1, PT, 0x80, 0x8 ;  /* 0x000000000008781c */ /* 0x000fda0000723070 */
[----:B------:R-:W0:Y:S02]  /*0600*/  @P1 LDC.64 R16, c[0x0][0x380] ;  /* 0x0000e000ff101b82 */ /* 0x000e240000000a00 */
[----:B0-----:R-:W-:Y:S01]  /*0610*/  @P1 IMAD.WIDE R28, R12, 0x4, R16 ;  /* 0x000000040c1c1825 */ /* 0x001fe200078e0210 */
[----:B--2---:R0:W-:Y:S03]  /*0620*/  STG.E desc[UR6][R14.64+0x8], R25 ;  /* 0x000008190e007986 */ /* 0x0041e6000c101906 */
[----:B0-----:R-:W-:-:S06]  /*0630*/  IMAD.MOV.U32 R25, RZ, RZ, RZ ;  /* 0x000000ffff197224 */ /* 0x001fcc00078e00ff */
[----:B------:R0:W2:Y:S02]  /*0640*/  @P1 LDG.E R25, desc[UR6][R28.64] ;  /* 0x000000061c191981 */ /* 0x0000a4000c1e1900 */
[----:B0-----:R-:W-:-:S05]  /*0650*/  IMAD.IADD R29, R27, 0x1, R22 ;  /* 0x000000011b1d7824 */ /* 0x001fca00078e0216 */
        /* <DEDUP_REMOVED lines=8> */
[----:B0-----:R-:W-:Y:S01]  /*06e0*/  IADD3 R26, PT, PT, R29, R22, RZ ;  /* 0x000000161d1a7210 */ /* 0x001fe20007ffe0ff */
[----:B------:R-:W-:-:S03]  /*06f0*/  IMAD.MOV.U32 R27, RZ, RZ, RZ ;  /* 0x000000ffff1b7224 */ /* 0x000fc600078e00ff */
[----:B------:R-:W-:-:S04]  /*0700*/  ISETP.GE.AND P1, PT, R26, UR5, PT ;  /* 0x000000051a007c0c */ /* 0x000fc8000bf26270 */
[----:B------:R-:W-:-:S04]  /*0710*/  ISETP.GT.AND P1, PT, R26, -0x1, !P1 ;  /* 0xffffffff1a00780c */ /* 0x000fc80004f24270 */
[----:B------:R-:W-:-:S13]  /*0720*/  PLOP3.LUT P1, PT, P0, P1, PT, 0x80, 0x8 ;  /* 0x000000000008781c */ /* 0x000fda0000723070 */
[----:B------:R-:W0:Y:S02]  /*0730*/  @P1 LDC.64 R16, c[0x0][0x380] ;  /* 0x0000e000ff101b82 */ /* 0x000e240000000a00 */
[----:B0-----:R-:W-:Y:S01]  /*0740*/  @P1 IMAD.WIDE R28, R19, 0x4, R16 ;  /* 0x00000004131c1825 */ /* 0x001fe200078e0210 */
[----:B--2---:R0:W-:Y:S04]  /*0750*/  STG.E desc[UR6][R14.64+0x10], R25 ;  /* 0x000010190e007986 */ /* 0x0041e8000c101906 */
[----:B------:R1:W2:Y:S01]  /*0760*/  @P1 LDG.E R27, desc[UR6][R28.64] ;  /* 0x000000061c1b1981 */ /* 0x0002a2000c1e1900 */
[----:B0-----:R-:W-:Y:S02]  /*0770*/  IMAD.MOV.U32 R25, RZ, RZ, RZ ;  /* 0x000000ffff197224 */ /* 0x001fe400078e00ff */
[----:B-1----:R-:W-:-:S05]  /*0780*/  IMAD.IADD R29, R26, 0x1, R22 ;  /* 0x000000011a1d7824 */ /* 0x002fca00078e0216 */
[----:B------:R-:W-:-:S04]  /*0790*/  ISETP.GE.AND P1, PT, R29, UR5, PT ;  /* 0x000000051d007c0c */ /* 0x000fc8000bf26270 */
[----:B------:R-:W-:-:S04]  /*07a0*/  ISETP.GT.AND P1, PT, R29, -0x1, !P1 ;  /* 0xffffffff1d00780c */ /* 0x000fc80004f24270 */
[----:B------:R-:W-:-:S13]  /*07b0*/  PLOP3.LUT P1, PT, P0, P1, PT, 0x80, 0x8 ;  /* 0x000000000008781c */ /* 0x000fda0000723070 */
[----:B------:R-:W0:Y:S01]  /*07c0*/  @P1 LDC.64 R16, c[0x0][0x380] ;  /* 0x0000e000ff101b82 */ /* 0x000e220000000a00 */
[----:B--2---:R0:W-:Y:S02]  /*07d0*/  STG.E desc[UR6][R14.64+0x14], R27 ;  /* 0x0000141b0e007986 */ /* 0x0041e4000c101906 */
[----:B0-----:R-:W-:-:S05]  /*07e0*/  @P1 IMAD.WIDE R26, R21, 0x4, R16 ;  /* 0x00000004151a1825 */ /* 0x001fca00078e0210 */
[----:B------:R-:W2:Y:S01]  /*07f0*/  @P1 LDG.E R25, desc[UR6][R26.64] ;  /* 0x000000061a191981 */ /* 0x000ea2000c1e1900 */
[----:B------:R-:W-:Y:S01]  /*0800*/  IADD3 R16, PT, PT, R29, R22, RZ ;  /* 0x000000161d107210 */ /* 0x000fe20007ffe0ff */
[----:B------:R-:W-:-:S03]  /*0810*/  IMAD.MOV.U32 R29, RZ, RZ, RZ ;  /* 0x000000ffff1d7224 */ /* 0x000fc600078e00ff */
[----:B------:R-:W-:-:S04]  /*0820*/  ISETP.GE.AND P1, PT, R16, UR5, PT ;  /* 0x0000000510007c0c */ /* 0x000fc8000bf26270 */
[----:B------:R-:W-:-:S04]  /*0830*/  ISETP.GT.AND P1, PT, R16, -0x1, !P1 ;  /* 0xffffffff1000780c */ /* 0x000fc80004f24270 */
[----:B------:R-:W-:-:S13]  /*0840*/  PLOP3.LUT P1, PT, P0, P1, PT, 0x80, 0x8 ;  /* 0x000000000008781c */ /* 0x000fda0000723070 */
[----:B------:R-:W0:Y:S02]  /*0850*/  @P1 LDC.64 R16, c[0x0][0x380] ;  /* 0x0000e000ff101b82 */ /* 0x000e240000000a00 */
[----:B0-----:R-:W-:Y:S01]  /*0860*/  @P1 IMAD.WIDE R16, R23, 0x4, R16 ;  /* 0x0000000417101825 */ /* 0x001fe200078e0210 */
[----:B--2---:R0:W-:Y:S04]  /*0870*/  STG.E desc[UR6][R14.64+0x18], R25 ;  /* 0x000018190e007986 */ /* 0x0041e8000c101906 */
[----:B------:R-:W2:Y:S01]  /*0880*/  @P1 LDG.E R29, desc[UR6][R16.64] ;  /* 0x00000006101d1981 */ /* 0x000ea2000c1e1900 */
[----:B------:R-:W-:Y:S01]  /*0890*/  VIADD R24, R24, 0x8 ;  /* 0x0000000818187836 */ /* 0x000fe20000000000 */
[C---:B------:R-:W-:Y:S01]  /*08a0*/  LEA R20, R22.reuse, R20, 0x3 ;  /* 0x0000001416147211 */ /* 0x040fe200078e18ff */
[C---:B------:R-:W-:Y:S01]  /*08b0*/  IMAD R18, R22.reuse, 0x8, R18 ;  /* 0x0000000816127824 */ /* 0x040fe200078e0212 */
[C---:B------:R-:W-:Y:S01]  /*08c0*/  LEA R13, R22.reuse, R13, 0x3 ;  /* 0x0000000d160d7211 */ /* 0x040fe200078e18ff */
[----:B------:R-:W-:Y:S01]  /*08d0*/  IMAD R11, R22, 0x8, R11 ;  /* 0x00000008160b7824 */ /* 0x000fe200078e020b */
[----:B------:R-:W-:Y:S01]  /*08e0*/  ISETP.NE.AND P1, PT, R24, RZ, PT ;  /* 0x000000ff1800720c */ /* 0x000fe20003f25270 */
[----:B------:R-:W-:Y:S01]  /*08f0*/  IMAD R9, R22, 0x8, R9 ;  /* 0x0000000816097824 */ /* 0x000fe200078e0209 */
[----:B------:R-:W-:Y:S01]  /*0900*/  IADD3 R10, PT, PT, R10, 0x8, RZ ;  /* 0x000000080a0a7810 */ /* 0x000fe20007ffe0ff */
[----:B------:R-:W-:-:S02]  /*0910*/  IMAD R12, R22, 0x8, R12 ;  /* 0x00000008160c7824 */ /* 0x000fc400078e020c */
[C---:B------:R-:W-:Y:S02]  /*0920*/  IMAD R19, R22.reuse, 0x8, R19 ;  /* 0x0000000816137824 */ /* 0x040fe400078e0213 */
[C---:B------:R-:W-:Y:S02]  /*0930*/  IMAD R21, R22.reuse, 0x8, R21 ;  /* 0x0000000816157824 */ /* 0x040fe400078e0215 */
[----:B------:R-:W-:Y:S01]  /*0940*/  IMAD R23, R22, 0x8, R23 ;  /* 0x0000000816177824 */ /* 0x000fe200078e0217 */
[----:B--2---:R0:W-:Y:S03]  /*0950*/  STG.E desc[UR6][R14.64+0x1c], R29 ;  /* 0x00001c1d0e007986 */ /* 0x0041e6000c101906 */
[----:B------:R-:W-:Y:S05]  /*0960*/  @P1 BRA `(.L_x_3) ;  /* 0xfffffff800a81947 */ /* 0x000fea000383ffff */
[----:B------:R-:W-:-:S07]  /*0970*/  IMAD.MOV.U32 R12, RZ, RZ, R4 ;  /* 0x000000ffff0c7224 */ /* 0x000fce00078e0004 */
.L_x_2:
[----:B------:R-:W1:Y:S02]  /*0980*/  LDCU UR10, c[0x0][0x39c] ;  /* 0x00007380ff0a77ac */ /* 0x000e640008000800 */
[----:B-1----:R-:W-:-:S04]  /*0990*/  ULOP3.LUT UR5, UR10, 0x7, URZ, 0xc0, !UPT ;  /* 0x000000070a057892 */ /* 0x002fc8000f8ec0ff */
[----:B------:R-:W-:-:S09]  /*09a0*/  UISETP.NE.AND UP0, UPT, UR5, URZ, UPT ;  /* 0x000000ff0500728c */ /* 0x000fd2000bf05270 */
[----:B------:R-:W-:Y:S05]  /*09b0*/  BRA.U !UP0, `(.L_x_4) ;  /* 0x0000000508c47547 */ /* 0x000fea000b800000 */
[----:B------:R-:W-:-:S04]  /*09c0*/  UIADD3 UR5, UPT, UPT, UR5, -0x1, URZ ;  /* 0xffffffff05057890 */ /* 0x000fc8000fffe0ff */
[----:B------:R-:W-:-:S09]  /*09d0*/  UISETP.GE.U32.AND UP0, UPT, UR5, 0x3, UPT ;  /* 0x000000030500788c */ /* 0x000fd2000bf06070 */
[----:B------:R-:W-:Y:S05]  /*09e0*/  BRA.U !UP0, `(.L_x_5) ;  /* 0x0000000108cc7547 */ /* 0x000fea000b800000 */
[----:B------:R-:W1:Y:S01]  /*09f0*/  LDCU UR5, c[0x0][0x3a4] ;  /* 0x00007480ff0577ac */ /* 0x000e620008000800 */
[----:B------:R-:W-:Y:S01]  /*0a00*/  IMAD.MOV.U32 R9, RZ, RZ, RZ ;  /* 0x000000ffff097224 */ /* 0x000fe200078e00ff */
[----:B------:R-:W2:Y:S01]  /*0a10*/  LDCU.64 UR8, c[0x0][0x390] ;  /* 0x00007200ff0877ac */ /* 0x000ea20008000a00 */
[----:B-1----:R-:W-:Y:S01]  /*0a20*/  IMAD R13, R12, UR5, R3 ;  /* 0x000000050c0d7c24 */ /* 0x002fe2000f8e0203 */
[----:B--2---:R-:W-:-:S04]  /*0a30*/  ISETP.GE.AND P0, PT, R8, UR8, PT ;  /* 0x0000000808007c0c */ /* 0x004fc8000bf06270 */
[C---:B------:R-:W-:Y:S02]  /*0a40*/  ISETP.GE.AND P1, PT, R13.reuse, UR9, PT ;  /* 0x000000090d007c0c */ /* 0x040fe4000bf26270 */
[----:B------:R-:W-:Y:S02]  /*0a50*/  ISETP.GT.AND P0, PT, R8, -0x1, !P0 ;  /* 0xffffffff0800780c */ /* 0x000fe40004704270 */
[----:B------:R-:W-:-:S04]  /*0a60*/  ISETP.GT.AND P1, PT, R13, -0x1, !P1 ;  /* 0xffffffff0d00780c */ /* 0x000fc80004f24270 */
[----:B------:R-:W-:-:S13]  /*0a70*/  PLOP3.LUT P1, PT, P0, P1, PT, 0x80, 0x8 ;  /* 0x000000000008781c */ /* 0x000fda0000723070 */
[----:B------:R-:W1:Y:S01]  /*0a80*/  @P1 LDC.64 R16, c[0x0][0x380] ;  /* 0x0000e000ff101b82 */ /* 0x000e620000000a00 */
[----:B------:R-:W-:-:S04]  /*0a90*/  @P1 IMAD R11, R8, UR9, R13 ;  /* 0x00000009080b1c24 */ /* 0x000fc8000f8e020d */
[----:B-1----:R-:W-:-:S03]  /*0aa0*/  @P1 IMAD.WIDE R16, R11, 0x4, R16 ;  /* 0x000000040b101825 */ /* 0x002fc600078e0210 */
[----:B------:R-:W1:Y:S02]  /*0ab0*/  LDC.64 R10, c[0x0][0x388] ;  /* 0x0000e200ff0a7b82 */ /* 0x000e640000000a00 */
[----:B------:R-:W2:Y:S01]  /*0ac0*/  @P1 LDG.E R9, desc[UR6][R16.64] ;  /* 0x0000000610091981 */ /* 0x000ea2000c1e1900 */
[----:B------:R-:W-:Y:S01]  /*0ad0*/  VIADD R21, R13, UR5 ;  /* 0x000000050d157c36 */ /* 0x000fe20008000000 */
[----:B------:R-:W-:-:S04]  /*0ae0*/  IADD3 R13, PT, PT, R7, R12, RZ ;  /* 0x0000000c070d7210 */ /* 0x000fc80007ffe0ff */
[----:B------:R-:W-:-:S04]  /*0af0*/  ISETP.GE.AND P1, PT, R21, UR9, PT ;  /* 0x0000000915007c0c */ /* 0x000fc8000bf26270 */
[----:B------:R-:W-:-:S04]  /*0b00*/  ISETP.GT.AND P1, PT, R21, -0x1, !P1 ;  /* 0xffffffff1500780c */ /* 0x000fc80004f24270 */
[----:B------:R-:W-:Y:S01]  /*0b10*/  PLOP3.LUT P1, PT, P0, P1, PT, 0x80, 0x8 ;  /* 0x000000000008781c */ /* 0x000fe20000723070 */
[----:B-1----:R-:W-:-:S04]  /*0b20*/  IMAD.WIDE R10, R13, 0x4, R10 ;  /* 0x000000040d0a7825 */ /* 0x002fc800078e020a */
[----:B------:R-:W-:-:S08]  /*0b30*/  IMAD.MOV.U32 R13, RZ, RZ, RZ ;  /* 0x000000ffff0d7224 */ /* 0x000fd000078e00ff */
[----:B0-----:R-:W0:Y:S01]  /*0b40*/  @P1 LDC.64 R14, c[0x0][0x380] ;  /* 0x0000e000ff0e1b82 */ /* 0x001e220000000a00 */
[----:B------:R-:W-:-:S04]  /*0b50*/  @P1 IMAD R19, R8, UR9, R21 ;  /* 0x0000000908131c24 */ /* 0x000fc8000f8e0215 */
[----:B0-----:R-:W-:Y:S01]  /*0b60*/  @P1 IMAD.WIDE R18, R19, 0x4, R14 ;  /* 0x0000000413121825 */ /* 0x001fe200078e020e */
[----:B--2---:R0:W-:Y:S04]  /*0b70*/  STG.E desc[UR6][R10.64], R9 ;  /* 0x000000090a007986 */ /* 0x0041e8000c101906 */
[----:B------:R-:W2:Y:S01]  /*0b80*/  @P1 LDG.E R13, desc[UR6][R18.64] ;  /* 0x00000006120d1981 */ /* 0x000ea2000c1e1900 */
[----:B------:R-:W-:Y:S02]  /*0b90*/  VIADD R23, R21, UR5 ;  /* 0x0000000515177c36 */ /* 0x000fe40008000000 */
[----:B------:R-:W-:-:S03]  /*0ba0*/  IMAD.MOV.U32 R17, RZ, RZ, RZ ;  /* 0x000000ffff117224 */ /* 0x000fc600078e00ff */
[----:B------:R-:W-:-:S04]  /*0bb0*/  ISETP.GE.AND P1, PT, R23, UR9, PT ;  /* 0x0000000917007c0c */ /* 0x000fc8000bf26270 */
[----:B------:R-:W-:-:S04]  /*0bc0*/  ISETP.GT.AND P1, PT, R23, -0x1, !P1 ;  /* 0xffffffff1700780c */ /* 0x000fc80004f24270 */
[----:B------:R-:W-:-:S13]  /*0bd0*/  PLOP3.LUT P1, PT, P0, P1, PT, 0x80, 0x8 ;  /* 0x000000000008781c */ /* 0x000fda0000723070 */
[----:B------:R-:W1:Y:S01]  /*0be0*/  @P1 LDC.64 R14, c[0x0][0x380] ;  /* 0x0000e000ff0e1b82 */ /* 0x000e620000000a00 */
[----:B------:R-:W-:-:S04]  /*0bf0*/  @P1 IMAD R21, R8, UR9, R23 ;  /* 0x0000000908151c24 */ /* 0x000fc8000f8e0217 */
[----:B-1----:R-:W-:Y:S01]  /*0c00*/  @P1 IMAD.WIDE R14, R21, 0x4, R14 ;  /* 0x00000004150e1825 */ /* 0x002fe200078e020e */
[----:B--2---:R1:W-:Y:S04]  /*0c10*/  STG.E desc[UR6][R10.64+0x4], R13 ;  /* 0x0000040d0a007986 */ /* 0x0043e8000c101906 */
[----:B------:R-:W2:Y:S01]  /*0c20*/  @P1 LDG.E R17, desc[UR6][R14.64] ;  /* 0x000000060e111981 */ /* 0x000ea2000c1e1900 */
[----:B------:R-:W-:Y:S01]  /*0c30*/  IADD3 R23, PT, PT, R23, UR5, RZ ;  /* 0x0000000517177c10 */ /* 0x000fe2000fffe0ff */
[----:B------:R-:W-:Y:S01]  /*0c40*/  BSSY.RECONVERGENT B0, `(.L_x_6) ;  /* 0x000000b000007945 */ /* 0x000fe20003800200 */
[----:B0-----:R-:W-:Y:S02]  /*0c50*/  IMAD.MOV.U32 R9, RZ, RZ, RZ ;  /* 0x000000ffff097224 */ /* 0x001fe400078e00ff */
[----:B------:R-:W-:-:S04]  /*0c60*/  ISETP.GE.AND P1, PT, R23, UR9, PT ;  /* 0x0000000917007c0c */ /* 0x000fc8000bf26270 */
[----:B------:R-:W-:-:S04]  /*0c70*/  ISETP.GT.AND P1, PT, R23, -0x1, !P1 ;  /* 0xffffffff1700780c */ /* 0x000fc80004f24270 */
[----:B------:R-:W-:Y:S01]  /*0c80*/  PLOP3.LUT P1, PT, P0, P1, PT, 0x80, 0x8 ;  /* 0x000000000008781c */ /* 0x000fe20000723070 */
[----:B--2---:R1:W-:-:S12]  /*0c90*/  STG.E desc[UR6][R10.64+0x8], R17 ;  /* 0x000008110a007986 */ /* 0x0043d8000c101906 */
[----:B------:R-:W-:Y:S05]  /*0ca0*/  @!P1 BRA `(.L_x_7) ;  /* 0x0000000000109947 */ /* 0x000fea0003800000 */
[----:B------:R-:W0:Y:S01]  /*0cb0*/  LDC.64 R14, c[0x0][0x380] ;  /* 0x0000e000ff0e7b82 */ /* 0x000e220000000a00 */
[----:B------:R-:W-:-:S04]  /*0cc0*/  IMAD R9, R8, UR9, R23 ;  /* 0x0000000908097c24 */ /* 0x000fc8000f8e0217 */
[----:B0-----:R-:W-:-:S05]  /*0cd0*/  IMAD.WIDE R14, R9, 0x4, R14 ;  /* 0x00000004090e7825 */ /* 0x001fca00078e020e */
[----:B------:R0:W5:Y:S02]  /*0ce0*/  LDG.E R9, desc[UR6][R14.64] ;  /* 0x000000060e097981 */ /* 0x000164000c1e1900 */
.L_x_7:
[----:B------:R-:W-:Y:S05]  /*0cf0*/  BSYNC.RECONVERGENT B0 ;  /* 0x0000000000007941 */ /* 0x000fea0003800200 */
.L_x_6:
[----:B-----5:R2:W-:Y:S01]  /*0d00*/  STG.E desc[UR6][R10.64+0xc], R9 ;  /* 0x00000c090a007986 */ /* 0x0205e2000c101906 */
[----:B------:R-:W-:-:S07]  /*0d10*/  VIADD R12, R12, 0x4 ;  /* 0x000000040c0c7836 */ /* 0x000fce0000000000 */
.L_x_5:
[----:B------:R-:W-:-:S04]  /*0d20*/  ULOP3.LUT UR5, UR10, 0x3, URZ, 0xc0, !UPT ;  /* 0x000000030a057892 */ /* 0x000fc8000f8ec0ff */
[----:B------:R-:W-:-:S09]  /*0d30*/  UISETP.NE.AND UP0, UPT, UR5, URZ, UPT ;  /* 0x000000ff0500728c */ /* 0x000fd2000bf05270 */
[----:B------:R-:W-:Y:S05]  /*0d40*/  BRA.U !UP0, `(.L_x_4) ;  /* 0x0000000108e07547 */ /* 0x000fea000b800000 */
[----:B------:R-:W-:-:S09]  /*0d50*/  UISETP.NE.AND UP0, UPT, UR5, 0x1, UPT ;  /* 0x000000010500788c */ /* 0x000fd2000bf05270 */
[----:B------:R-:W-:Y:S05]  /*0d60*/  BRA.U !UP0, `(.L_x_8) ;  /* 0x00000001087c7547 */ /* 0x000fea000b800000 */
[----:B------:R-:W1:Y:S01]  /*0d70*/  LDCU UR5, c[0x0][0x3a4] ;  /* 0x00007480ff0577ac */ /* 0x000e620008000800 */
[----:B--2---:R-:W-:Y:S01]  /*0d80*/  IMAD.MOV.U32 R9, RZ, RZ, RZ ;  /* 0x000000ffff097224 */ /* 0x004fe200078e00ff */
[----:B------:R-:W2:Y:S01]  /*0d90*/  LDCU.64 UR8, c[0x0][0x390] ;  /* 0x00007200ff0877ac */ /* 0x000ea20008000a00 */
[----:B-1----:R-:W-:Y:S01]  /*0da0*/  IMAD R17, R12, UR5, R3 ;  /* 0x000000050c117c24 */ /* 0x002fe2000f8e0203 */
[----:B--2---:R-:W-:-:S04]  /*0db0*/  ISETP.GE.AND P1, PT, R8, UR8, PT ;  /* 0x0000000808007c0c */ /* 0x004fc8000bf26270 */
[C---:B------:R-:W-:Y:S02]  /*0dc0*/  ISETP.GE.AND P0, PT, R17.reuse, UR9, PT ;  /* 0x0000000911007c0c */ /* 0x040fe4000bf06270 */
[----:B------:R-:W-:Y:S02]  /*0dd0*/  ISETP.GT.AND P1, PT, R8, -0x1, !P1 ;  /* 0xffffffff0800780c */ /* 0x000fe40004f24270 */
[----:B------:R-:W-:-:S04]  /*0de0*/  ISETP.GT.AND P0, PT, R17, -0x1, !P0 ;  /* 0xffffffff1100780c */ /* 0x000fc80004704270 */
[----:B------:R-:W-:-:S13]  /*0df0*/  PLOP3.LUT P0, PT, P1, P0, PT, 0x80, 0x8 ;  /* 0x000000000008781c */ /* 0x000fda0000f01070 */
[----:B0-----:R-:W0:Y:S01]  /*0e00*/  @P0 LDC.64 R14, c[0x0][0x380] ;  /* 0x0000e000ff0e0b82 */ /* 0x001e220000000a00 */
[----:B------:R-:W-:-:S04]  /*0e10*/  @P0 IMAD R11, R8, UR9, R17 ;  /* 0x00000009080b0c24 */ /* 0x000fc8000f8e0211 */
[----:B0-----:R-:W-:-:S03]  /*0e20*/  @P0 IMAD.WIDE R14, R11, 0x4, R14 ;  /* 0x000000040b0e0825 */ /* 0x001fc600078e020e */
[----:B------:R-:W0:Y:S02]  /*0e30*/  LDC.64 R10, c[0x0][0x388] ;  /* 0x0000e200ff0a7b82 */ /* 0x000e240000000a00 */
[----:B------:R-:W2:Y:S01]  /*0e40*/  @P0 LDG.E R9, desc[UR6][R14.64] ;  /* 0x000000060e090981 */ /* 0x000ea2000c1e1900 */
[----:B------:R-:W-:Y:S01]  /*0e50*/  IMAD.IADD R13, R7, 0x1, R12 ;  /* 0x00000001070d7824 */ /* 0x000fe200078e020c */
[----:B------:R-:W-:Y:S01]  /*0e60*/  IADD3 R17, PT, PT, R17, UR5, RZ ;  /* 0x0000000511117c10 */ /* 0x000fe2000fffe0ff */
[----:B------:R-:W-:Y:S03]  /*0e70*/  BSSY.RECONVERGENT B0, `(.L_x_9) ;  /* 0x000000c000007945 */ /* 0x000fe60003800200 */
[----:B------:R-:W-:-:S04]  /*0e80*/  ISETP.GE.AND P0, PT, R17, UR9, PT ;  /* 0x0000000911007c0c */ /* 0x000fc8000bf06270 */
[----:B------:R-:W-:-:S04]  /*0e90*/  ISETP.GT.AND P0, PT, R17, -0x1, !P0 ;  /* 0xffffffff1100780c */ /* 0x000fc80004704270 */
[----:B------:R-:W-:Y:S01]  /*0ea0*/  PLOP3.LUT P0, PT, P1, P0, PT, 0x80, 0x8 ;  /* 0x000000000008781c */ /* 0x000fe20000f01070 */
[----:B0-----:R-:W-:-:S04]  /*0eb0*/  IMAD.WIDE R10, R13, 0x4, R10 ;  /* 0x000000040d0a7825 */ /* 0x001fc800078e020a */
[----:B------:R-:W-:Y:S01]  /*0ec0*/  IMAD.MOV.U32 R13, RZ, RZ, RZ ;  /* 0x000000ffff0d7224 */ /* 0x000fe200078e00ff */
[----:B--2---:R0:W-:Y:S07]  /*0ed0*/  STG.E desc[UR6][R10.64], R9 ;  /* 0x000000090a007986 */ /* 0x0041ee000c101906 */
[----:B------:R-:W-:Y:S05]  /*0ee0*/  @!P0 BRA `(.L_x_10) ;  /* 0x0000000000108947 */ /* 0x000fea0003800000 */
[----:B------:R-:W1:Y:S01]  /*0ef0*/  LDC.64 R14, c[0x0][0x380] ;  /* 0x0000e000ff0e7b82 */ /* 0x000e620000000a00 */
[----:B0-----:R-:W-:-:S04]  /*0f00*/  IMAD R9, R8, UR9, R17 ;  /* 0x0000000908097c24 */ /* 0x001fc8000f8e0211 */
[----:B-1----:R-:W-:-:S05]  /*0f10*/  IMAD.WIDE R14, R9, 0x4, R14 ;  /* 0x00000004090e7825 */ /* 0x002fca00078e020e */
[----:B------:R1:W5:Y:S02]  /*0f20*/  LDG.E R13, desc[UR6][R14.64] ;  /* 0x000000060e0d7981 */ /* 0x000364000c1e1900 */
.L_x_10:
[----:B------:R-:W-:Y:S05]  /*0f30*/  BSYNC.RECONVERGENT B0 ;  /* 0x0000000000007941 */ /* 0x000fea0003800200 */
.L_x_9:
[----:B-----5:R3:W-:Y:S01]  /*0f40*/  STG.E desc[UR6][R10.64+0x4], R13 ;  /* 0x0000040d0a007986 */ /* 0x0207e2000c101906 */
[----:B------:R-:W-:-:S07]  /*0f50*/  VIADD R12, R12, 0x2 ;  /* 0x000000020c0c7836 */ /* 0x000fce0000000000 */
.L_x_8:
[----:B------:R-:W4:Y:S02]  /*0f60*/  LDCU UR5, c[0x0][0x39c] ;  /* 0x00007380ff0577ac */ /* 0x000f240008000800 */
[----:B----4-:R-:W-:-:S09]  /*0f70*/  ULOP3.LUT UP0, URZ, UR5, 0x1, URZ, 0xc0, !UPT ;  /* 0x0000000105ff7892 */ /* 0x010fd2000f80c0ff */
[----:B------:R-:W-:Y:S05]  /*0f80*/  BRA.U !UP0, `(.L_x_4) ;  /* 0x0000000108507547 */ /* 0x000fea000b800000 */
[----:B------:R-:W4:Y:S01]  /*0f90*/  LDCU UR5, c[0x0][0x3a4] ;  /* 0x00007480ff0577ac */ /* 0x000f220008000800 */
[----:B0123--:R-:W0:Y:S01]  /*0fa0*/  LDC.64 R10, c[0x0][0x388] ;  /* 0x0000e200ff0a7b82 */ /* 0x00fe220000000a00 */
[----:B------:R-:W-:Y:S01]  /*0fb0*/  IADD3 R7, PT, PT, R7, R12, RZ ;  /* 0x0000000c07077210 */ /* 0x000fe20007ffe0ff */
[----:B------:R-:W-:Y:S01]  /*0fc0*/  BSSY.RECONVERGENT B0, `(.L_x_11) ;  /* 0x000000f000007945 */ /* 0x000fe20003800200 */
[----:B------:R-:W1:Y:S01]  /*0fd0*/  LDCU.64 UR8, c[0x0][0x390] ;  /* 0x00007200ff0877ac */ /* 0x000e620008000a00 */
[----:B------:R-:W-:Y:S02]  /*0fe0*/  IMAD.MOV.U32 R9, RZ, RZ, RZ ;  /* 0x000000ffff097224 */ /* 0x000fe400078e00ff */
[----:B----4-:R-:W-:Y:S01]  /*0ff0*/  IMAD R15, R12, UR5, R3 ;  /* 0x000000050c0f7c24 */ /* 0x010fe2000f8e0203 */
[----:B-1----:R-:W-:-:S04]  /*1000*/  ISETP.GE.AND P1, PT, R8, UR8, PT ;  /* 0x0000000808007c0c */ /* 0x002fc8000bf26270 */
[----:B------:R-:W-:Y:S01]  /*1010*/  ISETP.GE.AND P0, PT, R15, UR9, PT ;  /* 0x000000090f007c0c */ /* 0x000fe2000bf06270 */
[----:B0-----:R-:W-:Y:S01]  /*1020*/  IMAD.WIDE R10, R7, 0x4, R10 ;  /* 0x00000004070a7825 */ /* 0x001fe200078e020a */
[----:B------:R-:W-:Y:S02]  /*1030*/  ISETP.GT.AND P1, PT, R8, -0x1, !P1 ;  /* 0xffffffff0800780c */ /* 0x000fe40004f24270 */
[----:B------:R-:W-:-:S04]  /*1040*/  ISETP.GT.AND P0, PT, R15, -0x1, !P0 ;  /* 0xffffffff0f00780c */ /* 0x000fc80004704270 */
[----:B------:R-:W-:-:S13]  /*1050*/  PLOP3.LUT P0, PT, P1, P0, PT, 0x80, 0x8 ;  /* 0x000000000008781c */ /* 0x000fda0000f01070 */
[----:B------:R-:W-:Y:S05]  /*1060*/  @!P0 BRA `(.L_x_12) ;  /* 0x0000000000108947 */ /* 0x000fea0003800000 */
[----:B------:R-:W0:Y:S01]  /*1070*/  LDC.64 R12, c[0x0][0x380] ;  /* 0x0000e000ff0c7b82 */ /* 0x000e220000000a00 */
[----:B------:R-:W-:-:S04]  /*1080*/  IMAD R9, R8, UR9, R15 ;  /* 0x0000000908097c24 */ /* 0x000fc8000f8e020f */
[----:B0-----:R-:W-:-:S06]  /*1090*/  IMAD.WIDE R8, R9, 0x4, R12 ;  /* 0x0000000409087825 */ /* 0x001fcc00078e020c */
[----:B------:R0:W5:Y:S02]  /*10a0*/  LDG.E R9, desc[UR6][R8.64] ;  /* 0x0000000608097981 */ /* 0x000164000c1e1900 */
.L_x_12:
[----:B------:R-:W-:Y:S05]  /*10b0*/  BSYNC.RECONVERGENT B0 ;  /* 0x0000000000007941 */ /* 0x000fea0003800200 */
.L_x_11:
[----:B-----5:R4:W-:Y:S02]  /*10c0*/  STG.E desc[UR6][R10.64], R9 ;  /* 0x000000090a007986 */ /* 0x0209e4000c101906 */
.L_x_4:
[----:B------:R-:W5:Y:S01]  /*10d0*/  LDC R7, c[0x0][0x398] ;  /* 0x0000e600ff077b82 */ /* 0x000f620000000800 */
[----:B------:R-:W-:-:S06]  /*10e0*/  UIADD3 UR5, UPT, UPT, UR4, 0x1, URZ ;  /* 0x0000000104057890 */ /* 0x000fcc000fffe0ff */
[----:B-----5:R-:W-:-:S13]  /*10f0*/  ISETP.NE.AND P0, PT, R7, UR5, PT ;  /* 0x0000000507007c0c */ /* 0x020fda000bf05270 */
[----:B------:R-:W-:Y:S05]  /*1100*/  @!P0 EXIT ;  /* 0x000000000000894d */ /* 0x000fea0003800000 */
[----:B------:R-:W-:Y:S01]  /*1110*/  UMOV UR4, UR5 ;  /* 0x0000000500047c82 */ /* 0x000fe20008000000 */
[----:B------:R-:W-:Y:S05]  /*1120*/  BRA `(.L_x_13) ;  /* 0xfffffff000407947 */ /* 0x000fea000383ffff */
.L_x_1:
[C---:B------:R-:W-:Y:S01]  /*1130*/  LOP3.LUT R15, R9.reuse, 0x7, RZ, 0xc0, !PT ;  /* 0x00000007090f7812 */ /* 0x040fe200078ec0ff */
[C---:B------:R-:W-:Y:S01]  /*1140*/  VIADD R6, R9.reuse, 0xffffffff ;  /* 0xffffffff09067836 */ /* 0x040fe20000000000 */
[C---:B------:R-:W-:Y:S01]  /*1150*/  LOP3.LUT R20, R9.reuse, 0x3, RZ, 0xc0, !PT ;  /* 0x0000000309147812 */ /* 0x040fe200078ec0ff */
[----:B------:R-:W-:Y:S01]  /*1160*/  UMOV UR4, URZ ;  /* 0x000000ff00047c82 */ /* 0x000fe20008000000 */
[----:B------:R-:W-:Y:S01]  /*1170*/  LOP3.LUT R12, R9, 0x7ffffff8, RZ, 0xc0, !PT ;  /* 0x7ffffff8090c7812 */ /* 0x000fe200078ec0ff */
[----:B------:R-:W-:Y:S01]  /*1180*/  VIADD R7, R15, 0xffffffff ;  /* 0xffffffff0f077836 */ /* 0x000fe20000000000 */
[----:B------:R-:W-:-:S04]  /*1190*/  ISETP.GE.U32.AND P2, PT, R6, 0x7, PT ;  /* 0x000000070600780c */ /* 0x000fc80003f46070 */
[----:B------:R-:W-:-:S13]  /*11a0*/  ISETP.GE.U32.AND P3, PT, R7, 0x3, PT ;  /* 0x000000030700780c */ /* 0x000fda0003f66070 */
.L_x_27:
[----:B------:R-:W0:Y:S01]  /*11b0*/  LDC.64 R6, c[0x0][0x398] ;  /* 0x0000e600ff067b82 */ /* 0x000e220000000a00 */
[----:B------:R-:W1:Y:S01]  /*11c0*/  LDCU UR5, c[0x0][0x3a0] ;  /* 0x00007400ff0577ac */ /* 0x000e620008000800 */
[----:B------:R-:W-:Y:S01]  /*11d0*/  IADD3 R13, PT, PT, -R4, UR4, RZ ;  /* 0x00000004040d7c10 */ /* 0x000fe2000fffe1ff */
[----:B------:R-:W-:-:S04]  /*11e0*/  HFMA2 R10, -RZ, RZ, 0, 0 ;  /* 0x00000000ff0a7431 */ /* 0x000fc800000001ff */
[----:B-1----:R-:W-:Y:S02]  /*11f0*/  IMAD R13, R13, UR5, R0 ;  /* 0x000000050d0d7c24 */ /* 0x002fe4000f8e0200 */
[----:B0-----:R-:W-:-:S04]  /*1200*/  IMAD R14, R3, R6, UR4 ;  /* 0x00000004030e7e24 */ /* 0x001fc8000f8e0206 */
[----:B------:R-:W-:Y:S01]  /*1210*/  IMAD R14, R14, R7, R2 ;  /* 0x000000070e0e7224 */ /* 0x000fe200078e0202 */
[----:B----4-:R-:W-:Y:S06]  /*1220*/  @!P2 BRA `(.L_x_14) ;  /* 0x000000040084a947 */ /* 0x010fec0003800000 */
[----:B------:R-:W0:Y:S01]  /*1230*/  LDCU UR5, c[0x0][0x390] ;  /* 0x00007200ff0577ac */ /* 0x000e220008000800 */
[----:B------:R-:W1:Y:S01]  /*1240*/  LDC.64 R6, c[0x0][0x388] ;  /* 0x0000e200ff067b82 */ /* 0x000e620000000a00 */
[----:B------:R-:W2:Y:S01]  /*1250*/  LDCU UR8, c[0x0][0x3a4] ;  /* 0x00007480ff0877ac */ /* 0x000ea20008000800 */
[----:B------:R-:W3:Y:S06]  /*1260*/  LDCU UR9, c[0x0][0x394] ;  /* 0x00007280ff0977ac */ /* 0x000eec0008000800 */
[----:B------:R-:W4:Y:S01]  /*1270*/  LDC.64 R8, c[0x0][0x380] ;  /* 0x0000e000ff087b82 */ /* 0x000f220000000a00 */
[----:B0-----:R-:W-:Y:S01]  /*1280*/  ISETP.GE.AND P0, PT, R13, UR5, PT ;  /* 0x000000050d007c0c */ /* 0x001fe2000bf06270 */
[----:B------:R-:W-:-:S03]  /*1290*/  UMOV UR5, URZ ;  /* 0x000000ff00057c82 */ /* 0x000fc60008000000 */
[----:B--23--:R-:W-:-:S13]  /*12a0*/  ISETP.GT.AND P0, PT, R13, -0x1, !P0 ;  /* 0xffffffff0d00780c */ /* 0x00cfda0004704270 */
.L_x_17:
[----:B0-----:R-:W-:Y:S01]  /*12b0*/  IADD3 R10, PT, PT, -R5, UR5, RZ ;  /* 0x00000005050a7c10 */ /* 0x001fe2000fffe1ff */
[----:B------:R-:W-:-:S04]  /*12c0*/  IMAD.MOV.U32 R21, RZ, RZ, RZ ;  /* 0x000000ffff157224 */ /* 0x000fc800078e00ff */
[----:B-1----:R-:W-:-:S05]  /*12d0*/  IMAD R16, R10, UR8, R3 ;  /* 0x000000080a107c24 */ /* 0x002fca000f8e0203 */
[----:B------:R-:W-:-:S04]  /*12e0*/  ISETP.GE.AND P1, PT, R16, UR9, PT ;  /* 0x0000000910007c0c */ /* 0x000fc8000bf26270 */
[----:B------:R-:W-:-:S04]  /*12f0*/  ISETP.GT.AND P1, PT, R16, -0x1, !P1 ;  /* 0xffffffff1000780c */ /* 0x000fc80004f24270 */
[----:B------:R-:W-:-:S13]  /*1300*/  PLOP3.LUT P1, PT, P0, P1, PT, 0x80, 0x8 ;  /* 0x000000000008781c */ /* 0x000fda0000723070 */
[----:B------:R-:W0:Y:S01]  /*1310*/  @P1 LDC.64 R10, c[0x0][0x380] ;  /* 0x0000e000ff0a1b82 */ /* 0x000e220000000a00 */
[----:B------:R-:W-:-:S04]  /*1320*/  @P1 IMAD R19, R13, UR9, R16 ;  /* 0x000000090d131c24 */ /* 0x000fc8000f8e0210 */
[----:B0-----:R-:W-:-:S05]  /*1330*/  @P1 IMAD.WIDE R18, R19, 0x4, R10 ;  /* 0x0000000413121825 */ /* 0x001fca00078e020a */
[----:B------:R-:W2:Y:S01]  /*1340*/  @P1 LDG.E R21, desc[UR6][R18.64] ;  /* 0x0000000612151981 */ /* 0x000ea2000c1e1900 */
[----:B------:R-:W-:Y:S01]  /*1350*/  VIADD R22, R16, UR8 ;  /* 0x0000000810167c36 */ /* 0x000fe20008000000 */
[----:B------:R-:W-:Y:S01]  /*1360*/  MOV R25, RZ ;  /* 0x000000ff00197202 */ /* 0x000fe20000000f00 */
[----:B------:R-:W-:-:S03]  /*1370*/  VIADD R11, R14, UR5 ;  /* 0x000000050e0b7c36 */ /* 0x000fc60008000000 */
[----:B------:R-:W-:Y:S01]  /*1380*/  ISETP.GE.AND P1, PT, R22, UR9, PT ;  /* 0x0000000916007c0c */ /* 0x000fe2000bf26270 */
[----:B-1----:R-:W-:-:S03]  /*1390*/  IMAD.WIDE R10, R11, 0x4, R6 ;  /* 0x000000040b0a7825 */ /* 0x002fc600078e0206 */
[----:B------:R-:W-:-:S04]  /*13a0*/  ISETP.GT.AND P1, PT, R22, -0x1, !P1 ;  /* 0xffffffff1600780c */ /* 0x000fc80004f24270 */
[----:B------:R-:W-:-:S13]  /*13b0*/  PLOP3.LUT P1, PT, P0, P1, PT, 0x80, 0x8 ;  /* 0x000000000008781c */ /* 0x000fda0000723070 */
[----:B------:R-:W0:Y:S01]  /*13c0*/  @P1 LDC.64 R16, c[0x0][0x380] ;  /* 0x0000e000ff101b82 */ /* 0x000e220000000a00 */
        /* <DEDUP_REMOVED lines=14> */
[----:B------:R-:W-:Y:S02]  /*14b0*/  VIADD R22, R22, UR8 ;  /* 0x0000000816167c36 */ /* 0x000fe40008000000 */
[----:B0-----:R-:W-:-:S03]  /*14c0*/  HFMA2 R21, -RZ, RZ, 0, 0 ;  /* 0x00000000ff157431 */ /* 0x001fc600000001ff */
[----:B------:R-:W-:-:S04]  /*14d0*/  ISETP.GE.AND P1, PT, R22, UR9, PT ;  /* 0x0000000916007c0c */ /* 0x000fc8000bf26270 */
        /* <DEDUP_REMOVED lines=8> */
[----:B-1----:R-:W-:-:S03]  /*1560*/  IMAD.MOV.U32 R25, RZ, RZ, RZ ;  /* 0x000000ffff197224 */ /* 0x002fc600078e00ff */
        /* <DEDUP_REMOVED lines=8> */
[----:B------:R-:W-:Y:S01]  /*15f0*/  VIADD R22, R22, UR8 ;  /* 0x0000000816167c36 */ /* 0x000fe20008000000 */
[----:B0-----:R-:W-:-:S04]  /*1600*/  MOV R23, RZ ;  /* 0x000000ff00177202 */ /* 0x001fc80000000f00 */
        /* <DEDUP_REMOVED lines=19> */
[----:B------:R-:W-:Y:S01]  /*1740*/  BSSY.RECONVERGENT B0, `(.L_x_15) ;  /* 0x000000a000007945 */ /* 0x000fe20003800200 */
[----:B------:R-:W-:-:S03]  /*1750*/  HFMA2 R17, -RZ, RZ, 0, 0 ;  /* 0x00000000ff117431 */ /* 0x000fc600000001ff */
[----:B------:R-:W-:-:S04]  /*1760*/  ISETP.GE.AND P1, PT, R22, UR9, PT ;  /* 0x0000000916007c0c */ /* 0x000fc8000bf26270 */
[----:B------:R-:W-:-:S04]  /*1770*/  ISETP.GT.AND P1, PT, R22, -0x1, !P1 ;  /* 0xffffffff1600780c */ /* 0x000fc80004f24270 */
[----:B------:R-:W-:Y:S01]  /*1780*/  PLOP3.LUT P1, PT, P0, P1, PT, 0x80, 0x8 ;  /* 0x000000000008781c */ /* 0x000fe20000723070 */
[----:B--2---:R0:W-:-:S12]  /*1790*/  STG.E desc[UR6][R10.64+0x18], R21 ;  /* 0x000018150a007986 */ /* 0x0041d8000c101906 */
[----:B------:R-:W-:Y:S05]  /*17a0*/  @!P1 BRA `(.L_x_16) ;  /* 0x00000000000c9947 */ /* 0x000fea0003800000 */
[----:B------:R-:W-:-:S04]  /*17b0*/  IMAD R17, R13, UR9, R22 ;  /* 0x000000090d117c24 */ /* 0x000fc8000f8e0216 */
[----:B----4-:R-:W-:-:S06]  /*17c0*/  IMAD.WIDE R16, R17, 0x4, R8 ;  /* 0x0000000411107825 */ /* 0x010fcc00078e0208 */
[----:B------:R1:W5:Y:S02]  /*17d0*/  LDG.E R17, desc[UR6][R16.64] ;  /* 0x0000000610117981 */ /* 0x000364000c1e1900 */
.L_x_16:
[----:B------:R-:W-:Y:S05]  /*17e0*/  BSYNC.RECONVERGENT B0 ;  /* 0x0000000000007941 */ /* 0x000fea0003800200 */
.L_x_15:
[----:B------:R-:W-:Y:S01]  /*17f0*/  UIADD3 UR5, UPT, UPT, UR5, 0x8, URZ ;  /* 0x0000000805057890 */ /* 0x000fe2000fffe0ff */
[----:B-----5:R2:W-:Y:S05]  /*1800*/  STG.E desc[UR6][R10.64+0x1c], R17 ;  /* 0x00001c110a007986 */ /* 0x0205ea000c101906 */
[----:B------:R-:W-:-:S13]  /*1810*/  ISETP.NE.AND P1, PT, R12, UR5, PT ;  /* 0x000000050c007c0c */ /* 0x000fda000bf25270 */
[----:B--2---:R-:W-:Y:S05]  /*1820*/  @P1 BRA `(.L_x_17) ;  /* 0xfffffff800a01947 */ /* 0x004fea000383ffff */
[----:B0-----:R-:W-:-:S07]  /*1830*/  IMAD.MOV.U32 R10, RZ, RZ, R12 ;  /* 0x000000ffff0a7224 */ /* 0x001fce00078e000c */
.L_x_14:
[----:B------:R-:W-:-:S13]  /*1840*/  ISETP.NE.AND P0, PT, R15, RZ, PT ;  /* 0x000000ff0f00720c */ /* 0x000fda0003f05270 */
[----:B------:R-:W-:Y:S05]  /*1850*/  @!P0 BRA `(.L_x_18) ;  /* 0x0000000400c48947 */ /* 0x000fea0003800000 */
[----:B------:R-:W-:Y:S05]  /*1860*/  @!P3 BRA `(.L_x_19) ;  /* 0x0000000000d0b947 */ /* 0x000fea0003800000 */
[----:B------:R-:W4:Y:S01]  /*1870*/  LDCU UR5, c[0x0][0x3a4] ;  /* 0x00007480ff0577ac */ /* 0x000f220008000800 */
[----:B------:R-:W-:Y:S02]  /*1880*/  IMAD.IADD R6, R10, 0x1, -R5 ;  /* 0x000000010a067824 */ /* 0x000fe400078e0a05 */
[----:B------:R-:W-:Y:S01]  /*1890*/  IMAD.MOV.U32 R11, RZ, RZ, RZ ;  /* 0x000000ffff0b7224 */ /* 0x000fe200078e00ff */
[----:B------:R-:W0:Y:S01]  /*18a0*/  LDCU.64 UR8, c[0x0][0x390] ;  /* 0x00007200ff0877ac */ /* 0x000e220008000a00 */
[----:B----4-:R-:W-:Y:S01]  /*18b0*/  IMAD R8, R6, UR5, R3 ;  /* 0x0000000506087c24 */ /* 0x010fe2000f8e0203 */
[----:B0-----:R-:W-:-:S04]  /*18c0*/  ISETP.GE.AND P0, PT, R13, UR8, PT ;  /* 0x000000080d007c0c */ /* 0x001fc8000bf06270 */
[C---:B------:R-:W-:Y:S02]  /*18d0*/  ISETP.GE.AND P1, PT, R8.reuse, UR9, PT ;  /* 0x0000000908007c0c */ /* 0x040fe4000bf26270 */
[----:B------:R-:W-:Y:S02]  /*18e0*/  ISETP.GT.AND P0, PT, R13, -0x1, !P0 ;  /* 0xffffffff0d00780c */ /* 0x000fe40004704270 */
[----:B------:R-:W-:-:S04]  /*18f0*/  ISETP.GT.AND P1, PT, R8, -0x1, !P1 ;  /* 0xffffffff0800780c */ /* 0x000fc80004f24270 */
[----:B------:R-:W-:-:S13]  /*1900*/  PLOP3.LUT P1, PT, P0, P1, PT, 0x80, 0x8 ;  /* 0x000000000008781c */ /* 0x000fda0000723070 */
[----:B------:R-:W1:Y:S01]  /*1910*/  @P1 LDC.64 R6, c[0x0][0x380] ;  /* 0x0000e000ff061b82 */ /* 0x000e620000000a00 */
[----:B------:R-:W-:-:S04]  /*1920*/  @P1 IMAD R17, R13, UR9, R8 ;  /* 0x000000090d111c24 */ /* 0x000fc8000f8e0208 */
[----:B-1----:R-:W-:Y:S01]  /*1930*/  @P1 IMAD.WIDE R16, R17, 0x4, R6 ;  /* 0x0000000411101825 */ /* 0x002fe200078e0206 */
[----:B------:R-:W-:Y:S02]  /*1940*/  IADD3 R18, PT, PT, R8, UR5, RZ ;  /* 0x0000000508127c10 */ /* 0x000fe4000fffe0ff */
[----:B------:R-:W0:Y:S02]  /*1950*/  LDC.64 R6, c[0x0][0x388] ;  /* 0x0000e200ff067b82 */ /* 0x000e240000000a00 */
[----:B------:R-:W2:Y:S01]  /*1960*/  @P1 LDG.E R11, desc[UR6][R16.64] ;  /* 0x00000006100b1981 */ /* 0x000ea2000c1e1900 */
[----:B------:R-:W-:Y:S01]  /*1970*/  ISETP.GE.AND P1, PT, R18, UR9, PT ;  /* 0x0000000912007c0c */ /* 0x000fe2000bf26270 */
[----:B------:R-:W-:-:S03]  /*1980*/  IMAD.IADD R19, R14, 0x1, R10 ;  /* 0x000000010e137824 */ /* 0x000fc600078e020a */
[----:B------:R-:W-:-:S04]  /*1990*/  ISETP.GT.AND P1, PT, R18, -0x1, !P1 ;  /* 0xffffffff1200780c */ /* 0x000fc80004f24270 */
[----:B------:R-:W-:Y:S01]  /*19a0*/  PLOP3.LUT P1, PT, P0, P1, PT, 0x80, 0x8 ;  /* 0x000000000008781c */ /* 0x000fe20000723070 */
[----:B0-----:R-:W-:-:S12]  /*19b0*/  IMAD.WIDE R6, R19, 0x4, R6 ;  /* 0x0000000413067825 */ /* 0x001fd800078e0206 */
[----:B------:R-:W0:Y:S01]  /*19c0*/  @P1 LDC.64 R8, c[0x0][0x380] ;  /* 0x0000e000ff081b82 */ /* 0x000e220000000a00 */
[----:B------:R-:W-:Y:S02]  /*19d0*/  @P1 IMAD R21, R13, UR9, R18 ;  /* 0x000000090d151c24 */ /* 0x000fe4000f8e0212 */
[----:B------:R-:W-:Y:S02]  /*19e0*/  IMAD.MOV.U32 R19, RZ, RZ, RZ ;  /* 0x000000ffff137224 */ /* 0x000fe400078e00ff */
[----:B0-----:R-:W-:-:S04]  /*19f0*/  @P1 IMAD.WIDE R8, R21, 0x4, R8 ;  /* 0x0000000415081825 */ /* 0x001fc800078e0208 */
[----:B------:R-:W-:Y:S01]  /*1a00*/  VIADD R18, R18, UR5 ;  /* 0x0000000512127c36 */ /* 0x000fe20008000000 */
[----:B--2---:R0:W-:Y:S04]  /*1a10*/  STG.E desc[UR6][R6.64], R11 ;  /* 0x0000000b06007986 */ /* 0x0041e8000c101906 */
[----:B------:R-:W2:Y:S01]  /*1a20*/  @P1 LDG.E R19, desc[UR6][R8.64] ;  /* 0x0000000608131981 */ /* 0x000ea2000c1e1900 */
[C---:B------:R-:W-:Y:S02]  /*1a30*/  ISETP.GE.AND P1, PT, R18.reuse, UR9, PT ;  /* 0x0000000912007c0c */ /* 0x040fe4000bf26270 */
[----:B------:R-:W-:Y:S02]  /*1a40*/  MOV R21, RZ ;  /* 0x000000ff00157202 */ /* 0x000fe40000000f00 */
        /* <DEDUP_REMOVED lines=9> */
[----:B------:R-:W-:-:S03]  /*1ae0*/  IMAD.MOV.U32 R9, RZ, RZ, RZ ;  /* 0x000000ffff097224 */ /* 0x000fc600078e00ff */
[----:B------:R-:W-:-:S04]  /*1af0*/  ISETP.GE.AND P1, PT, R18, UR9, PT ;  /* 0x0000000912007c0c */ /* 0x000fc8000bf26270 */
[----:B------:R-:W-:-:S04]  /*1b00*/  ISETP.GT.AND P1, PT, R18, -0x1, !P1 ;  /* 0xffffffff1200780c */ /* 0x000fc80004f24270 */
[----:B------:R-:W-:Y:S01]  /*1b10*/  PLOP3.LUT P1, PT, P0, P1, PT, 0x80, 0x8 ;  /* 0x000000000008781c */ /* 0x000fe20000723070 */
[----:B--2---:R0:W-:-:S12]  /*1b20*/  STG.E desc[UR6][R6.64+0x8], R21 ;  /* 0x0000081506007986 */ /* 0x0041d8000c101906 */
[----:B------:R-:W-:Y:S05]  /*1b30*/  @!P1 BRA `(.L_x_21) ;  /* 0x0000000000109947 */ /* 0x000fea0003800000 */
[----:B------:R-:W1:Y:S01]  /*1b40*/  LDC.64 R8, c[0x0][0x380] ;  /* 0x0000e000ff087b82 */ /* 0x000e620000000a00 */
[----:B0-----:R-:W-:-:S04]  /*1b50*/  IMAD R11, R13, UR9, R18 ;  /* 0x000000090d0b7c24 */ /* 0x001fc8000f8e0212 */
[----:B-1----:R-:W-:-:S06]  /*1b60*/  IMAD.WIDE R8, R11, 0x4, R8 ;  /* 0x000000040b087825 */ /* 0x002fcc00078e0208 */
[----:B------:R1:W5:Y:S02]  /*1b70*/  LDG.E R9, desc[UR6][R8.64] ;  /* 0x0000000608097981 */ /* 0x000364000c1e1900 */
.L_x_21:
[----:B------:R-:W-:Y:S05]  /*1b80*/  BSYNC.RECONVERGENT B0 ;  /* 0x0000000000007941 */ /* 0x000fea0003800200 */
.L_x_20:
[----:B-----5:R2:W-:Y:S01]  /*1b90*/  STG.E desc[UR6][R6.64+0xc], R9 ;  /* 0x00000c0906007986 */ /* 0x0205e2000c101906 */
[----:B------:R-:W-:-:S07]  /*1ba0*/  VIADD R10, R10, 0x4 ;  /* 0x000000040a0a7836 */ /* 0x000fce0000000000 */
.L_x_19:
[----:B------:R-:W-:-:S13]  /*1bb0*/  ISETP.NE.AND P0, PT, R20, RZ, PT ;  /* 0x000000ff1400720c */ /* 0x000fda0003f05270 */
[----:B------:R-:W-:Y:S05]  /*1bc0*/  @!P0 BRA `(.L_x_18) ;  /* 0x0000000000e88947 */ /* 0x000fea0003800000 */
[----:B------:R-:W-:-:S13]  /*1bd0*/  ISETP.NE.AND P0, PT, R20, 0x1, PT ;  /* 0x000000011400780c */ /* 0x000fda0003f05270 */
[----:B------:R-:W-:Y:S05]  /*1be0*/  @!P0 BRA `(.L_x_22) ;  /* 0x0000000000808947 */ /* 0x000fea0003800000 */
[----:B------:R-:W1:Y:S01]  /*1bf0*/  LDCU UR5, c[0x0][0x3a4] ;  /* 0x00007480ff0577ac */ /* 0x000e620008000800 */
[----:B0-2---:R-:W-:Y:S01]  /*1c00*/  IADD3 R6, PT, PT, R10, -R5, RZ ;  /* 0x800000050a067210 */ /* 0x005fe20007ffe0ff */
[----:B------:R-:W-:Y:S01]  /*1c10*/  IMAD.MOV.U32 R11, RZ, RZ, RZ ;  /* 0x000000ffff0b7224 */ /* 0x000fe200078e00ff */
[----:B------:R-:W0:Y:S03]  /*1c20*/  LDCU.64 UR8, c[0x0][0x390] ;  /* 0x00007200ff0877ac */ /* 0x000e260008000a00 */
[----:B-1----:R-:W-:Y:S01]  /*1c30*/  IMAD R16, R6, UR5, R3 ;  /* 0x0000000506107c24 */ /* 0x002fe2000f8e0203 */
[----:B0-----:R-:W-:-:S04]  /*1c40*/  ISETP.GE.AND P0, PT, R13, UR8, PT ;  /* 0x000000080d007c0c */ /* 0x001fc8000bf06270 */
[C---:B------:R-:W-:Y:S02]  /*1c50*/  ISETP.GE.AND P1, PT, R16.reuse, UR9, PT ;  /* 0x0000000910007c0c */ /* 0x040fe4000bf26270 */
[----:B------:R-:W-:Y:S02]  /*1c60*/  ISETP.GT.AND P0, PT, R13, -0x1, !P0 ;  /* 0xffffffff0d00780c */ /* 0x000fe40004704270 */
[----:B------:R-:W-:-:S04]  /*1c70*/  ISETP.GT.AND P1, PT, R16, -0x1, !P1 ;  /* 0xffffffff1000780c */ /* 0x000fc80004f24270 */
[----:B------:R-:W-:-:S13]  /*1c80*/  PLOP3.LUT P1, PT, P0, P1, PT, 0x80, 0x8 ;  /* 0x000000000008781c */ /* 0x000fda0000723070 */
[----:B------:R-:W0:Y:S01]  /*1c90*/  @P1 LDC.64 R6, c[0x0][0x380] ;  /* 0x0000e000ff061b82 */ /* 0x000e220000000a00 */
[----:B----4-:R-:W-:-:S04]  /*1ca0*/  @P1 IMAD R9, R13, UR9, R16 ;  /* 0x000000090d091c24 */ /* 0x010fc8000f8e0210 */
[----:B0-----:R-:W-:-:S03]  /*1cb0*/  @P1 IMAD.WIDE R8, R9, 0x4, R6 ;  /* 0x0000000409081825 */ /* 0x001fc600078e0206 */
[----:B------:R-:W0:Y:S02]  /*1cc0*/  LDC.64 R6, c[0x0][0x388] ;  /* 0x0000e200ff067b82 */ /* 0x000e240000000a00 */
[----:B------:R-:W2:Y:S01]  /*1cd0*/  @P1 LDG.E R11, desc[UR6][R8.64] ;  /* 0x00000006080b1981 */ /* 0x000ea2000c1e1900 */
[----:B------:R-:W-:Y:S01]  /*1ce0*/  IMAD.IADD R17, R14, 0x1, R10 ;  /* 0x000000010e117824 */ /* 0x000fe200078e020a */
[----:B------:R-:W-:Y:S01]  /*1cf0*/  BSSY.RECONVERGENT B0, `(.L_x_23) ;  /* 0x000000d000007945 */ /* 0x000fe20003800200 */
[----:B------:R-:W-:-:S05]  /*1d00*/  VIADD R16, R16, UR5 ;  /* 0x0000000510107c36 */ /* 0x000fca0008000000 */
[----:B------:R-:W-:-:S04]  /*1d10*/  ISETP.GE.AND P1, PT, R16, UR9, PT ;  /* 0x0000000910007c0c */ /* 0x000fc8000bf26270 */
[----:B------:R-:W-:-:S04]  /*1d20*/  ISETP.GT.AND P1, PT, R16, -0x1, !P1 ;  /* 0xffffffff1000780c */ /* 0x000fc80004f24270 */
[----:B------:R-:W-:Y:S01]  /*1d30*/  PLOP3.LUT P1, PT, P0, P1, PT, 0x80, 0x8 ;  /* 0x000000000008781c */ /* 0x000fe20000723070 */
[----:B0-----:R-:W-:-:S04]  /*1d40*/  IMAD.WIDE R6, R17, 0x4, R6 ;  /* 0x0000000411067825 */ /* 0x001fc800078e0206 */
[----:B------:R-:W-:Y:S01]  /*1d50*/  HFMA2 R17, -RZ, RZ, 0, 0 ;  /* 0x00000000ff117431 */ /* 0x000fe200000001ff */
[----:B--2---:R0:W-:Y:S07]  /*1d60*/  STG.E desc[UR6][R6.64], R11 ;  /* 0x0000000b06007986 */ /* 0x0041ee000c101906 */
[----:B------:R-:W-:Y:S05]  /*1d70*/  @!P1 BRA `(.L_x_24) ;  /* 0x0000000000109947 */ /* 0x000fea0003800000 */
[----:B------:R-:W1:Y:S01]  /*1d80*/  LDC.64 R8, c[0x0][0x380] ;  /* 0x0000e000ff087b82 */ /* 0x000e620000000a00 */
[----:B0-----:R-:W-:-:S04]  /*1d90*/  IMAD R11, R13, UR9, R16 ;  /* 0x000000090d0b7c24 */ /* 0x001fc8000f8e0210 */
[----:B-1----:R-:W-:-:S05]  /*1da0*/  IMAD.WIDE R8, R11, 0x4, R8 ;  /* 0x000000040b087825 */ /* 0x002fca00078e0208 */
[----:B------:R1:W5:Y:S02]  /*1db0*/  LDG.E R17, desc[UR6][R8.64] ;  /* 0x0000000608117981 */ /* 0x000364000c1e1900 */
.L_x_24:
[----:B------:R-:W-:Y:S05]  /*1dc0*/  BSYNC.RECONVERGENT B0 ;  /* 0x0000000000007941 */ /* 0x000fea0003800200 */
.L_x_23:
[----:B-----5:R3:W-:Y:S01]  /*1dd0*/  STG.E desc[UR6][R6.64+0x4], R17 ;  /* 0x0000041106007986 */ /* 0x0207e2000c101906 */
[----:B------:R-:W-:-:S07]  /*1de0*/  VIADD R10, R10, 0x2 ;  /* 0x000000020a0a7836 */ /* 0x000fce0000000000 */
.L_x_22:
[----:B------:R-:W5:Y:S02]  /*1df0*/  LDCU UR5, c[0x0][0x39c] ;  /* 0x00007380ff0577ac */ /* 0x000f640008000800 */
[----:B-----5:R-:W-:-:S09]  /*1e00*/  ULOP3.LUT UP0, URZ, UR5, 0x1, URZ, 0xc0, !UPT ;  /* 0x0000000105ff7892 */ /* 0x020fd2000f80c0ff */
[----:B------:R-:W-:Y:S05]  /*1e10*/  BRA.U !UP0, `(.L_x_18) ;  /* 0x0000000108547547 */ /* 0x000fea000b800000 */
[----:B------:R-:W5:Y:S01]  /*1e20*/  LDCU UR5, c[0x0][0x3a4] ;  /* 0x00007480ff0577ac */ /* 0x000f620008000800 */
[----:B-1--4-:R-:W-:Y:S01]  /*1e30*/  IMAD.IADD R8, R10, 0x1, -R5 ;  /* 0x000000010a087824 */ /* 0x012fe200078e0a05 */
[----:B0-23--:R-:W0:Y:S01]  /*1e40*/  LDC.64 R6, c[0x0][0x388] ;  /* 0x0000e200ff067b82 */ /* 0x00de220000000a00 */
[----:B------:R-:W-:Y:S01]  /*1e50*/  IMAD.IADD R9, R14, 0x1, R10 ;  /* 0x000000010e097824 */ /* 0x000fe200078e020a */
[----:B------:R-:W1:Y:S01]  /*1e60*/  LDCU.64 UR8, c[0x0][0x390] ;  /* 0x00007200ff0877ac */ /* 0x000e620008000a00 */
[----:B------:R-:W-:Y:S01]  /*1e70*/  BSSY.RECONVERGENT B0, `(.L_x_25) ;  /* 0x000000e000007945 */ /* 0x000fe20003800200 */
[----:B-----5:R-:W-:Y:S01]  /*1e80*/  IMAD R16, R8, UR5, R3 ;  /* 0x0000000508107c24 */ /* 0x020fe2000f8e0203 */
[----:B-1----:R-:W-:-:S04]  /*1e90*/  ISETP.GE.AND P1, PT, R13, UR8, PT ;  /* 0x000000080d007c0c */ /* 0x002fc8000bf26270 */
[C---:B------:R-:W-:Y:S02]  /*1ea0*/  ISETP.GE.AND P0, PT, R16.reuse, UR9, PT ;  /* 0x0000000910007c0c */ /* 0x040fe4000bf06270 */
[----:B------:R-:W-:Y:S01]  /*1eb0*/  ISETP.GT.AND P1, PT, R13, -0x1, !P1 ;  /* 0xffffffff0d00780c */ /* 0x000fe20004f24270 */
[----:B0-----:R-:W-:Y:S01]  /*1ec0*/  IMAD.WIDE R6, R9, 0x4, R6 ;  /* 0x0000000409067825 */ /* 0x001fe200078e0206 */
[----:B------:R-:W-:Y:S02]  /*1ed0*/  ISETP.GT.AND P0, PT, R16, -0x1, !P0 ;  /* 0xffffffff1000780c */ /* 0x000fe40004704270 */
[----:B------:R-:W-:Y:S02]  /*1ee0*/  MOV R9, RZ ;  /* 0x000000ff00097202 */ /* 0x000fe40000000f00 */
[----:B------:R-:W-:-:S13]  /*1ef0*/  PLOP3.LUT P0, PT, P1, P0, PT, 0x80, 0x8 ;  /* 0x000000000008781c */ /* 0x000fda0000f01070 */
[----:B------:R-:W-:Y:S05]  /*1f00*/  @!P0 BRA `(.L_x_26) ;  /* 0x0000000000108947 */ /* 0x000fea0003800000 */
[----:B------:R-:W0:Y:S01]  /*1f10*/  LDC.64 R8, c[0x0][0x380] ;  /* 0x0000e000ff087b82 */ /* 0x000e220000000a00 */
[----:B------:R-:W-:-:S04]  /*1f20*/  IMAD R13, R13, UR9, R16 ;  /* 0x000000090d0d7c24 */ /* 0x000fc8000f8e0210 */
[----:B0-----:R-:W-:-:S06]  /*1f30*/  IMAD.WIDE R8, R13, 0x4, R8 ;  /* 0x000000040d087825 */ /* 0x001fcc00078e0208 */
[----:B------:R0:W5:Y:S02]  /*1f40*/  LDG.E R9, desc[UR6][R8.64] ;  /* 0x0000000608097981 */ /* 0x000164000c1e1900 */
.L_x_26:
[----:B------:R-:W-:Y:S05]  /*1f50*/  BSYNC.RECONVERGENT B0 ;  /* 0x0000000000007941 */ /* 0x000fea0003800200 */
.L_x_25:
[----:B-----5:R1:W-:Y:S02]  /*1f60*/  STG.E desc[UR6][R6.64], R9 ;  /* 0x0000000906007986 */ /* 0x0203e4000c101906 */
.L_x_18:
[----:B0123--:R-:W0:Y:S01]  /*1f70*/  LDC R6, c[0x0][0x398] ;  /* 0x0000e600ff067b82 */ /* 0x00fe220000000800 */
[----:B------:R-:W-:-:S06]  /*1f80*/  UIADD3 UR5, UPT, UPT, UR4, 0x1, URZ ;  /* 0x0000000104057890 */ /* 0x000fcc000fffe0ff */
[----:B0-----:R-:W-:-:S13]  /*1f90*/  ISETP.NE.AND P0, PT, R6, UR5, PT ;  /* 0x0000000506007c0c */ /* 0x001fda000bf05270 */
[----:B------:R-:W-:Y:S05]  /*1fa0*/  @!P0 EXIT ;  /* 0x000000000000894d */ /* 0x000fea0003800000 */
[----:B------:R-:W-:Y:S01]  /*1fb0*/  UMOV UR4, UR5 ;  /* 0x0000000500047c82 */ /* 0x000fe20008000000 */
[----:B------:R-:W-:Y:S05]  /*1fc0*/  BRA `(.L_x_27) ;  /* 0xfffffff000787947 */ /* 0x000fea000383ffff */
.L_x_0:
[----:B------:R-:W0:Y:S01]  /*1fd0*/  LDCU.S8 UR4, c[0x0][0x3a9] ;  /* 0x00007520ff0477ac */ /* 0x000e220008000200 */
[----:B------:R-:W-:Y:S01]  /*1fe0*/  VIADD R6, R9, 0xffffffff ;  /* 0xffffffff09067836 */ /* 0x000fe20000000000 */
[----:B0-----:R-:W-:-:S09]  /*1ff0*/  UISETP.NE.AND UP0, UPT, UR4, URZ, UPT ;  /* 0x000000ff0400728c */ /* 0x001fd2000bf05270 */
[----:B------:R-:W-:Y:S05]  /*2000*/  BRA.U UP0, `(.L_x_28) ;  /* 0x0000001100dc7547 */ /* 0x000fea000b800000 */
[----:B------:R-:W-:Y:S01]  /*2010*/  ISETP.GE.U32.AND P0, PT, R6, 0x3, PT ;  /* 0x000000030600780c */ /* 0x000fe20003f06070 */
[----:B------:R-:W-:Y:S01]  /*2020*/  VIADD R0, R0, UR8 ;  /* 0x0000000800007c36 */ /* 0x000fe20008000000 */
[----:B------:R-:W-:Y:S01]  /*2030*/  LOP3.LUT R5, R9, 0x3, RZ, 0xc0, !PT ;  /* 0x0000000309057812 */ /* 0x000fe200078ec0ff */
[----:B------:R-:W-:Y:S01]  /*2040*/  VIADD R4, R3, UR9 ;  /* 0x0000000903047c36 */ /* 0x000fe20008000000 */
[----:B------:R-:W-:Y:S01]  /*2050*/  LOP3.LUT R6, R9, 0x7ffffffc, RZ, 0xc0, !PT ;  /* 0x7ffffffc09067812 */ /* 0x000fe200078ec0ff */
[----:B------:R-:W-:-:S08]  /*2060*/  UMOV UR4, URZ ;  /* 0x000000ff00047c82 */ /* 0x000fd00008000000 */
.L_x_39:
[----:B0-23--:R-:W0:Y:S01]  /*2070*/  LDC.64 R10, c[0x0][0x398] ;  /* 0x0000e600ff0a7b82 */ /* 0x00de220000000a00 */
[----:B------:R-:W-:-:S07]  /*2080*/  HFMA2 R9, -RZ, RZ, 0, 0 ;  /* 0x00000000ff097431 */ /* 0x000fce00000001ff */
[----:B-1----:R-:W1:Y:S01]  /*2090*/  LDC R7, c[0x0][0x3a0] ;  /* 0x0000e800ff077b82 */ /* 0x002e620000000800 */
[----:B0-----:R-:W-:-:S04]  /*20a0*/  IMAD R8, R3, R10, UR4 ;  /* 0x0000000403087e24 */ /* 0x001fc8000f8e020a */
[----:B------:R-:W-:Y:S02]  /*20b0*/  IMAD R8, R8, R11, R2 ;  /* 0x0000000b08087224 */ /* 0x000fe400078e0202 */
[----:B-1----:R-:W-:Y:S01]  /*20c0*/  IMAD R7, R7, UR4, R0 ;  /* 0x0000000407077c24 */ /* 0x002fe2000f8e0200 */
[----:B------:R-:W-:Y:S06]  /*20d0*/  @!P0 BRA `(.L_x_29) ;  /* 0x00000008002c8947 */ /* 0x000fec0003800000 */
[----:B------:R-:W0:Y:S01]  /*20e0*/  LDC R16, c[0x0][0x390] ;  /* 0x0000e400ff107b82 */ /* 0x000e220000000800 */
[----:B------:R-:W-:Y:S01]  /*20f0*/  IABS R19, R7 ;  /* 0x0000000700137213 */ /* 0x000fe20000000000 */
[----:B------:R-:W-:Y:S01]  /*2100*/  UMOV UR5, URZ ;  /* 0x000000ff00057c82 */ /* 0x000fe20008000000 */
[----:B------:R-:W-:-:S05]  /*2110*/  ISETP.GE.AND P3, PT, R7, RZ, PT ;  /* 0x000000ff0700720c */ /* 0x000fca0003f66270 */
[----:B------:R-:W1:Y:S01]  /*2120*/  LDC R9, c[0x0][0x394] ;  /* 0x0000e500ff097b82 */ /* 0x000e620000000800 */
[----:B0-----:R-:W-:-:S04]  /*2130*/  IABS R14, R16 ;  /* 0x00000010000e7213 */ /* 0x001fc80000000000 */
[----:B------:R-:W0:Y:S01]  /*2140*/  I2F.RP R12, R14 ;  /* 0x0000000e000c7306 */ /* 0x000e220000209400 */
[----:B-1----:R-:W-:-:S07]  /*2150*/  IABS R9, R9 ;  /* 0x0000000900097213 */ /* 0x002fce0000000000 */
[----:B------:R-:W1:Y:S08]  /*2160*/  I2F.RP R17, R9 ;  /* 0x0000000900117306 */ /* 0x000e700000209400 */
[----:B0-----:R-:W0:Y:S08]  /*2170*/  MUFU.RCP R12, R12 ;  /* 0x0000000c000c7308 */ /* 0x001e300000001000 */
[----:B-1----:R-:W1:Y:S01]  /*2180*/  MUFU.RCP R17, R17 ;  /* 0x0000001100117308 */ /* 0x002e620000001000 */
[----:B0-----:R-:W-:-:S07]  /*2190*/  VIADD R10, R12, 0xffffffe ;  /* 0x0ffffffe0c0a7836 */ /* 0x001fce0000000000 */
[----:B------:R0:W2:Y:S01]  /*21a0*/  F2I.FTZ.U32.TRUNC.NTZ R11, R10 ;  /* 0x0000000a000b7305 */ /* 0x0000a2000021f000 */
[----:B-1----:R-:W-:Y:S02]  /*21b0*/  VIADD R15, R17, 0xffffffe ;  /* 0x0ffffffe110f7836 */ /* 0x002fe40000000000 */
[----:B0-----:R-:W-:-:S05]  /*21c0*/  IMAD.MOV.U32 R10, RZ, RZ, RZ ;  /* 0x000000ffff0a7224 */ /* 0x001fca00078e00ff */
[----:B------:R-:W0:Y:S01]  /*21d0*/  F2I.FTZ.U32.TRUNC.NTZ R15, R15 ;  /* 0x0000000f000f7305 */ /* 0x000e22000021f000 */
[----:B--2---:R-:W-:-:S04]  /*21e0*/  IMAD.MOV R13, RZ, RZ, -R11 ;  /* 0x000000ffff0d7224 */ /* 0x004fc800078e0a0b */
[----:B------:R-:W-:-:S04]  /*21f0*/  IMAD R13, R13, R14, RZ ;  /* 0x0000000e0d0d7224 */ /* 0x000fc800078e02ff */
[----:B------:R-:W-:Y:S02]  /*2200*/  IMAD.HI.U32 R11, R11, R13, R10 ;  /* 0x0000000d0b0b7227 */ /* 0x000fe400078e000a */
[----:B------:R-:W1:Y:S04]  /*2210*/  LDC R10, c[0x0][0x394] ;  /* 0x0000e500ff0a7b82 */ /* 0x000e680000000800 */
[----:B------:R-:W-:-:S04]  /*2220*/  IMAD.HI.U32 R11, R11, R19, RZ ;  /* 0x000000130b0b7227 */ /* 0x000fc800078e00ff */
[----:B------:R-:W2:Y:S01]  /*2230*/  LDC.64 R12, c[0x0][0x388] ;  /* 0x0000e200ff0c7b82 */ /* 0x000ea20000000a00 */
[----:B------:R-:W-:-:S05]  /*2240*/  IADD3 R11, PT, PT, -R11, RZ, RZ ;  /* 0x000000ff0b0b7210 */ /* 0x000fca0007ffe1ff */
[C---:B------:R-:W-:Y:S02]  /*2250*/  IMAD R19, R14.reuse, R11, R19 ;  /* 0x0000000b0e137224 */ /* 0x040fe400078e0213 */
[----:B------:R-:W3:Y:S03]  /*2260*/  LDC R11, c[0x0][0x3a4] ;  /* 0x0000e900ff0b7b82 */ /* 0x000ee60000000800 */
[----:B------:R-:W-:-:S13]  /*2270*/  ISETP.GT.U32.AND P1, PT, R14, R19, PT ;  /* 0x000000130e00720c */ /* 0x000fda0003f24070 */
[----:B------:R-:W-:Y:S01]  /*2280*/  @!P1 IMAD.IADD R19, R19, 0x1, -R14 ;  /* 0x0000000113139824 */ /* 0x000fe200078e0a0e */
[----:B------:R-:W-:-:S04]  /*2290*/  ISETP.NE.AND P1, PT, R16, RZ, PT ;  /* 0x000000ff1000720c */ /* 0x000fc80003f25270 */
[----:B------:R-:W-:-:S13]  /*22a0*/  ISETP.GT.U32.AND P2, PT, R14, R19, PT ;  /* 0x000000130e00720c */ /* 0x000fda0003f44070 */
[----:B------:R-:W-:Y:S01]  /*22b0*/  @!P2 IMAD.IADD R19, R19, 0x1, -R14 ;  /* 0x000000011313a824 */ /* 0x000fe200078e0a0e */
[----:B0-----:R-:W-:-:S03]  /*22c0*/  IADD3 R14, PT, PT, RZ, -R15, RZ ;  /* 0x8000000fff0e7210 */ /* 0x001fc60007ffe0ff */
[----:B------:R-:W-:Y:S01]  /*22d0*/  @!P3 IMAD.MOV R19, RZ, RZ, -R19 ;  /* 0x000000ffff13b224 */ /* 0x000fe200078e0a13 */
[-C--:B------:R-:W-:Y:S01]  /*22e0*/  @!P1 LOP3.LUT R19, RZ, R16.reuse, RZ, 0x33, !PT ;  /* 0x00000010ff139212 */ /* 0x080fe200078e33ff */
[----:B------:R-:W-:Y:S02]  /*22f0*/  IMAD R17, R14, R9, RZ ;  /* 0x000000090e117224 */ /* 0x000fe400078e02ff */
[----:B------:R-:W-:Y:S01]  /*2300*/  IMAD.MOV.U32 R14, RZ, RZ, RZ ;  /* 0x000000ffff0e7224 */ /* 0x000fe200078e00ff */
[----:B------:R-:W-:-:S03]  /*2310*/  LOP3.LUT R21, R19, R16, RZ, 0xfc, !PT ;  /* 0x0000001013157212 */ /* 0x000fc600078efcff */
[----:B-12---:R-:W-:-:S07]  /*2320*/  IMAD.HI.U32 R18, R15, R17, R14 ;  /* 0x000000110f127227 */ /* 0x006fce00078e000e */
.L_x_32:
[----:B---3--:R-:W-:Y:S01]  /*2330*/  IMAD R24, R11, UR5, R4 ;  /* 0x000000050b187c24 */ /* 0x008fe2000f8e0204 */
[-C--:B------:R-:W-:Y:S01]  /*2340*/  IABS R20, R10.reuse ;  /* 0x0000000a00147213 */ /* 0x080fe20000000000 */
[----:B0-----:R-:W-:Y:S01]  /*2350*/  IMAD.MOV.U32 R23, RZ, RZ, RZ ;  /* 0x000000ffff177224 */ /* 0x001fe200078e00ff */
[----:B------:R-:W-:Y:S02]  /*2360*/  LOP3.LUT R22, RZ, R10, RZ, 0x33, !PT ;  /* 0x0000000aff167212 */ /* 0x000fe400078e33ff */
[----:B------:R-:W-:Y:S02]  /*2370*/  IABS R15, R24 ;  /* 0x00000018000f7213 */ /* 0x000fe40000000000 */
[----:B------:R-:W-:-:S03]  /*2380*/  ISETP.GE.AND P2, PT, R24, RZ, PT ;  /* 0x000000ff1800720c */ /* 0x000fc60003f46270 */
[----:B------:R-:W-:-:S04]  /*2390*/  IMAD.HI.U32 R18, R18, R15, RZ ;  /* 0x0000000f12127227 */ /* 0x000fc800078e00ff */
[----:B------:R-:W-:-:S04]  /*23a0*/  IMAD.MOV R18, RZ, RZ, -R18 ;  /* 0x000000ffff127224 */ /* 0x000fc800078e0a12 */
[----:B------:R-:W-:-:S05]  /*23b0*/  IMAD R14, R20, R18, R15 ;  /* 0x00000012140e7224 */ /* 0x000fca00078e020f */
[----:B------:R-:W-:-:S13]  /*23c0*/  ISETP.GT.U32.AND P1, PT, R9, R14, PT ;  /* 0x0000000e0900720c */ /* 0x000fda0003f24070 */
[----:B------:R-:W-:-:S04]  /*23d0*/  @!P1 IADD3 R14, PT, PT, R14, -R20, RZ ;  /* 0x800000140e0e9210 */ /* 0x000fc80007ffe0ff */
[----:B------:R-:W-:-:S13]  /*23e0*/  ISETP.GT.U32.AND P1, PT, R9, R14, PT ;  /* 0x0000000e0900720c */ /* 0x000fda0003f24070 */
[----:B------:R-:W-:Y:S01]  /*23f0*/  @!P1 IMAD.IADD R14, R14, 0x1, -R20 ;  /* 0x000000010e0e9824 */ /* 0x000fe200078e0a14 */
[----:B------:R-:W-:-:S03]  /*2400*/  ISETP.NE.AND P1, PT, R10, RZ, PT ;  /* 0x000000ff0a00720c */ /* 0x000fc60003f25270 */
[----:B------:R-:W-:-:S05]  /*2410*/  @!P2 IMAD.MOV R14, RZ, RZ, -R14 ;  /* 0x000000ffff0ea224 */ /* 0x000fca00078e0a0e */
[----:B------:R-:W-:-:S04]  /*2420*/  SEL R17, R22, R14, !P1 ;  /* 0x0000000e16117207 */ /* 0x000fc80004800000 */
[----:B------:R-:W-:-:S04]  /*2430*/  LOP3.LUT R9, R21, R17, R10, 0xfe, !PT ;  /* 0x0000001115097212 */ /* 0x000fc800078efe0a */
[----:B------:R-:W-:-:S13]  /*2440*/  ISETP.GE.AND P2, PT, R9, RZ, PT ;  /* 0x000000ff0900720c */ /* 0x000fda0003f46270 */
[----:B------:R-:W0:Y:S01]  /*2450*/  @P2 LDC.64 R14, c[0x0][0x380] ;  /* 0x0000e000ff0e2b82 */ /* 0x000e220000000a00 */
[----:B------:R-:W-:-:S04]  /*2460*/  @P2 IMAD R17, R19, R10, R17 ;  /* 0x0000000a13112224 */ /* 0x000fc800078e0211 */
[----:B01----:R-:W-:-:S05]  /*2470*/  @P2 IMAD.WIDE R16, R17, 0x4, R14 ;  /* 0x0000000411102825 */ /* 0x003fca00078e020e */
[----:B------:R0:W2:Y:S01]  /*2480*/  @P2 LDG.E R23, desc[UR6][R16.64] ;  /* 0x0000000610172981 */ /* 0x0000a2000c1e1900 */
[----:B------:R-:W1:Y:S01]  /*2490*/  I2F.RP R9, R20 ;  /* 0x0000001400097306 */ /* 0x000e620000209400 */
[----:B------:R-:W-:-:S05]  /*24a0*/  IMAD.IADD R24, R24, 0x1, R11 ;  /* 0x0000000118187824 */ /* 0x000fca00078e020b */
[----:B------:R-:W-:Y:S02]  /*24b0*/  IABS R26, R24 ;  /* 0x00000018001a7213 */ /* 0x000fe40000000000 */
[----:B------:R-:W-:Y:S01]  /*24c0*/  ISETP.GE.AND P3, PT, R24, RZ, PT ;  /* 0x000000ff1800720c */ /* 0x000fe20003f66270 */
[----:B-1----:R-:W1:Y:S02]  /*24d0*/  MUFU.RCP R9, R9 ;  /* 0x0000000900097308 */ /* 0x002e640000001000 */
[----:B-1----:R-:W-:-:S06]  /*24e0*/  IADD3 R14, PT, PT, R9, 0xffffffe, RZ ;  /* 0x0ffffffe090e7810 */ /* 0x002fcc0007ffe0ff */
[----:B------:R1:W3:Y:S02]  /*24f0*/  F2I.FTZ.U32.TRUNC.NTZ R15, R14 ;  /* 0x0000000e000f7305 */ /* 0x0002e4000021f000 */
[----:B-1----:R-:W-:Y:S01]  /*2500*/  MOV R14, RZ ;  /* 0x000000ff000e7202 */ /* 0x002fe20000000f00 */
[----:B---3--:R-:W-:-:S04]  /*2510*/  IMAD.MOV R25, RZ, RZ, -R15 ;  /* 0x000000ffff197224 */ /* 0x008fc800078e0a0f */
[----:B------:R-:W-:-:S04]  /*2520*/  IMAD R25, R25, R20, RZ ;  /* 0x0000001419197224 */ /* 0x000fc800078e02ff */
[----:B------:R-:W-:-:S04]  /*2530*/  IMAD.HI.U32 R18, R15, R25, R14 ;  /* 0x000000190f127227 */ /* 0x000fc800078e000e */
[----:B------:R-:W-:-:S04]  /*2540*/  IMAD.MOV.U32 R15, RZ, RZ, R26 ;  /* 0x000000ffff0f7224 */ /* 0x000fc800078e001a */
[----:B------:R-:W-:-:S04]  /*2550*/  IMAD.HI.U32 R9, R18, R15, RZ ;  /* 0x0000000f12097227 */ /* 0x000fc800078e00ff */
[----:B------:R-:W-:-:S04]  /*2560*/  IMAD.MOV R9, RZ, RZ, -R9 ;  /* 0x000000ffff097224 */ /* 0x000fc800078e0a09 */
[----:B------:R-:W-:Y:S01]  /*2570*/  IMAD R14, R20, R9, R15 ;  /* 0x00000009140e7224 */ /* 0x000fe200078e020f */
[----:B------:R-:W-:-:S04]  /*2580*/  MOV R9, R20 ;  /* 0x0000001400097202 */ /* 0x000fc80000000f00 */
[----:B------:R-:W-:-:S13]  /*2590*/  ISETP.GT.U32.AND P2, PT, R9, R14, PT ;  /* 0x0000000e0900720c */ /* 0x000fda0003f44070 */
[----:B------:R-:W-:-:S05]  /*25a0*/  @!P2 IMAD.IADD R14, R14, 0x1, -R20 ;  /* 0x000000010e0ea824 */ /* 0x000fca00078e0a14 */
[----:B------:R-:W-:-:S13]  /*25b0*/  ISETP.GT.U32.AND P2, PT, R9, R14, PT ;  /* 0x0000000e0900720c */ /* 0x000fda0003f44070 */
[----:B------:R-:W-:-:S05]  /*25c0*/  @!P2 IMAD.IADD R14, R14, 0x1, -R20 ;  /* 0x000000010e0ea824 */ /* 0x000fca00078e0a14 */
[----:B------:R-:W-:-:S04]  /*25d0*/  @!P3 IADD3 R14, PT, PT, -R14, RZ, RZ ;  /* 0x000000ff0e0eb210 */ /* 0x000fc80007ffe1ff */
[----:B------:R-:W-:-:S04]  /*25e0*/  SEL R14, R22, R14, !P1 ;  /* 0x0000000e160e7207 */ /* 0x000fc80004800000 */
[----:B------:R-:W-:-:S04]  /*25f0*/  LOP3.LUT R15, R21, R14, R10, 0xfe, !PT ;  /* 0x0000000e150f7212 */ /* 0x000fc800078efe0a */
[----:B------:R-:W-:Y:S01]  /*2600*/  ISETP.GE.AND P2, PT, R15, RZ, PT ;  /* 0x000000ff0f00720c */ /* 0x000fe20003f46270 */
[----:B------:R-:W-:-:S12]  /*2610*/  VIADD R15, R8, UR5 ;  /* 0x00000005080f7c36 */ /* 0x000fd80008000000 */
[----:B0-----:R-:W0:Y:S01]  /*2620*/  @P2 LDC.64 R16, c[0x0][0x380] ;  /* 0x0000e000ff102b82 */ /* 0x001e220000000a00 */
[----:B------:R-:W-:Y:S02]  /*2630*/  @P2 IMAD R25, R19, R10, R14 ;  /* 0x0000000a13192224 */ /* 0x000fe400078e020e */
[----:B------:R-:W-:-:S04]  /*2640*/  IMAD.WIDE R14, R15, 0x4, R12 ;  /* 0x000000040f0e7825 */ /* 0x000fc800078e020c */
[----:B0-----:R-:W-:-:S04]  /*2650*/  @P2 IMAD.WIDE R16, R25, 0x4, R16 ;  /* 0x0000000419102825 */ /* 0x001fc800078e0210 */
[----:B------:R-:W-:Y:S01]  /*2660*/  IMAD.MOV.U32 R25, RZ, RZ, RZ ;  /* 0x000000ffff197224 */ /* 0x000fe200078e00ff */
[----:B--2---:R0:W-:Y:S05]  /*2670*/  STG.E desc[UR6][R14.64], R23 ;  /* 0x000000170e007986 */ /* 0x0041ea000c101906 */
[----:B------:R1:W2:Y:S01]  /*2680*/  @P2 LDG.E R25, desc[UR6][R16.64] ;  /* 0x0000000610192981 */ /* 0x0002a2000c1e1900 */
[----:B------:R-:W-:-:S04]  /*2690*/  IADD3 R24, PT, PT, R24, R11, RZ ;  /* 0x0000000b18187210 */ /* 0x000fc80007ffe0ff */
[----:B------:R-:W-:Y:S02]  /*26a0*/  IABS R27, R24 ;  /* 0x00000018001b7213 */ /* 0x000fe40000000000 */
[----:B------:R-:W-:-:S03]  /*26b0*/  ISETP.GE.AND P3, PT, R24, RZ, PT ;  /* 0x000000ff1800720c */ /* 0x000fc60003f66270 */
[----:B------:R-:W-:-:S04]  /*26c0*/  IMAD.HI.U32 R26, R18, R27, RZ ;  /* 0x0000001b121a7227 */ /* 0x000fc800078e00ff */
[----:B------:R-:W-:-:S04]  /*26d0*/  IMAD.MOV R26, RZ, RZ, -R26 ;  /* 0x000000ffff1a7224 */ /* 0x000fc800078e0a1a */
[----:B------:R-:W-:-:S05]  /*26e0*/  IMAD R26, R20, R26, R27 ;  /* 0x0000001a141a7224 */ /* 0x000fca00078e021b */
[----:B------:R-:W-:-:S13]  /*26f0*/  ISETP.GT.U32.AND P2, PT, R9, R26, PT ;  /* 0x0000001a0900720c */ /* 0x000fda0003f44070 */
[----:B------:R-:W-:-:S05]  /*2700*/  @!P2 IMAD.IADD R26, R26, 0x1, -R20 ;  /* 0x000000011a1aa824 */ /* 0x000fca00078e0a14 */
[----:B------:R-:W-:-:S13]  /*2710*/  ISETP.GT.U32.AND P2, PT, R9, R26, PT ;  /* 0x0000001a0900720c */ /* 0x000fda0003f44070 */
[----:B------:R-:W-:-:S05]  /*2720*/  @!P2 IADD3 R26, PT, PT, R26, -R20, RZ ;  /* 0x800000141a1aa210 */ /* 0x000fca0007ffe0ff */
[----:B------:R-:W-:-:S05]  /*2730*/  @!P3 IMAD.MOV R26, RZ, RZ, -R26 ;  /* 0x000000ffff1ab224 */ /* 0x000fca00078e0a1a */
[----:B0-----:R-:W-:-:S04]  /*2740*/  SEL R23, R22, R26, !P1 ;  /* 0x0000001a16177207 */ /* 0x001fc80004800000 */
[----:B-1----:R-:W-:-:S04]  /*2750*/  LOP3.LUT R16, R21, R23, R10, 0xfe, !PT ;  /* 0x0000001715107212 */ /* 0x002fc800078efe0a */
[----:B------:R-:W-:-:S13]  /*2760*/  ISETP.GE.AND P2, PT, R16, RZ, PT ;  /* 0x000000ff1000720c */ /* 0x000fda0003f46270 */
[----:B------:R-:W0:Y:S01]  /*2770*/  @P2 LDC.64 R16, c[0x0][0x380] ;  /* 0x0000e000ff102b82 */ /* 0x000e220000000a00 */
[----:B------:R-:W-:-:S04]  /*2780*/  @P2 IMAD R23, R19, R10, R23 ;  /* 0x0000000a13172224 */ /* 0x000fc800078e0217 */
[----:B0-----:R-:W-:-:S04]  /*2790*/  @P2 IMAD.WIDE R16, R23, 0x4, R16 ;  /* 0x0000000417102825 */ /* 0x001fc800078e0210 */
[----:B------:R-:W-:Y:S01]  /*27a0*/  IMAD.MOV.U32 R23, RZ, RZ, RZ ;  /* 0x000000ffff177224 */ /* 0x000fe200078e00ff */
[----:B--2---:R0:W-:Y:S05]  /*27b0*/  STG.E desc[UR6][R14.64+0x4], R25 ;  /* 0x000004190e007986 */ /* 0x0041ea000c101906 */
[----:B------:R1:W2:Y:S01]  /*27c0*/  @P2 LDG.E R23, desc[UR6][R16.64] ;  /* 0x0000000610172981 */ /* 0x0002a2000c1e1900 */
[----:B------:R-:W-:Y:S01]  /*27d0*/  IADD3 R24, PT, PT, R24, R11, RZ ;  /* 0x0000000b18187210 */ /* 0x000fe20007ffe0ff */
[----:B------:R-:W-:Y:S03]  /*27e0*/  BSSY.RECONVERGENT B0, `(.L_x_30) ;  /* 0x0000015000007945 */ /* 0x000fe60003800200 */
[----:B------:R-:W-:-:S02]  /*27f0*/  IABS R27, R24 ;  /* 0x00000018001b7213 */ /* 0x000fc40000000000 */
[----:B------:R-:W-:-:S03]  /*2800*/  ISETP.GE.AND P3, PT, R24, RZ, PT ;  /* 0x000000ff1800720c */ /* 0x000fc60003f66270 */
[----:B------:R-:W-:-:S04]  /*2810*/  IMAD.HI.U32 R26, R18, R27, RZ ;  /* 0x0000001b121a7227 */ /* 0x000fc800078e00ff */
[----:B------:R-:W-:Y:S02]  /*2820*/  IMAD.MOV R26, RZ, RZ, -R26 ;  /* 0x000000ffff1a7224 */ /* 0x000fe400078e0a1a */
[----:B-1----:R-:W-:Y:S02]  /*2830*/  IMAD.MOV.U32 R17, RZ, RZ, RZ ;  /* 0x000000ffff117224 */ /* 0x002fe400078e00ff */
[----:B------:R-:W-:-:S05]  /*2840*/  IMAD R26, R20, R26, R27 ;  /* 0x0000001a141a7224 */ /* 0x000fca00078e021b */
[----:B------:R-:W-:-:S13]  /*2850*/  ISETP.GT.U32.AND P2, PT, R9, R26, PT ;  /* 0x0000001a0900720c */ /* 0x000fda0003f44070 */
[----:B------:R-:W-:-:S05]  /*2860*/  @!P2 IMAD.IADD R26, R26, 0x1, -R20 ;  /* 0x000000011a1aa824 */ /* 0x000fca00078e0a14 */
[----:B------:R-:W-:-:S13]  /*2870*/  ISETP.GT.U32.AND P2, PT, R9, R26, PT ;  /* 0x0000001a0900720c */ /* 0x000fda0003f44070 */
[----:B------:R-:W-:-:S05]  /*2880*/  @!P2 IADD3 R26, PT, PT, R26, -R20, RZ ;  /* 0x800000141a1aa210 */ /* 0x000fca0007ffe0ff */
[----:B------:R-:W-:-:S05]  /*2890*/  @!P3 IMAD.MOV R26, RZ, RZ, -R26 ;  /* 0x000000ffff1ab224 */ /* 0x000fca00078e0a1a */
[----:B------:R-:W-:-:S04]  /*28a0*/  SEL R22, R22, R26, !P1 ;  /* 0x0000001a16167207 */ /* 0x000fc80004800000 */
[----:B------:R-:W-:-:S04]  /*28b0*/  LOP3.LUT R16, R21, R22, R10, 0xfe, !PT ;  /* 0x0000001615107212 */ /* 0x000fc800078efe0a */
[----:B------:R-:W-:Y:S01]  /*28c0*/  ISETP.GE.AND P1, PT, R16, RZ, PT ;  /* 0x000000ff1000720c */ /* 0x000fe20003f26270 */
[----:B--2---:R0:W-:-:S12]  /*28d0*/  STG.E desc[UR6][R14.64+0x8], R23 ;  /* 0x000008170e007986 */ /* 0x0041d8000c101906 */
[----:B------:R-:W-:Y:S05]  /*28e0*/  @!P1 BRA `(.L_x_31) ;  /* 0x0000000000109947 */ /* 0x000fea0003800000 */
[----:B------:R-:W1:Y:S01]  /*28f0*/  LDC.64 R16, c[0x0][0x380] ;  /* 0x0000e000ff107b82 */ /* 0x000e620000000a00 */
[----:B0-----:R-:W-:-:S04]  /*2900*/  IMAD R23, R19, R10, R22 ;  /* 0x0000000a13177224 */ /* 0x001fc800078e0216 */
[----:B-1----:R-:W-:-:S06]  /*2910*/  IMAD.WIDE R16, R23, 0x4, R16 ;  /* 0x0000000417107825 */ /* 0x002fcc00078e0210 */
[----:B------:R1:W5:Y:S02]  /*2920*/  LDG.E R17, desc[UR6][R16.64] ;  /* 0x0000000610117981 */ /* 0x000364000c1e1900 */
.L_x_31:
[----:B------:R-:W-:Y:S05]  /*2930*/  BSYNC.RECONVERGENT B0 ;  /* 0x0000000000007941 */ /* 0x000fea0003800200 */
.L_x_30:
[----:B------:R-:W-:Y:S01]  /*2940*/  UIADD3 UR5, UPT, UPT, UR5, 0x4, URZ ;  /* 0x0000000405057890 */ /* 0x000fe2000fffe0ff */
[----:B-----5:R2:W-:Y:S05]  /*2950*/  STG.E desc[UR6][R14.64+0xc], R17 ;  /* 0x00000c110e007986 */ /* 0x0205ea000c101906 */
[----:B------:R-:W-:-:S13]  /*2960*/  ISETP.NE.AND P1, PT, R6, UR5, PT ;  /* 0x0000000506007c0c */ /* 0x000fda000bf25270 */
[----:B--2---:R-:W-:Y:S05]  /*2970*/  @P1 BRA `(.L_x_32) ;  /* 0xfffffff8006c1947 */ /* 0x004fea000383ffff */
[----:B------:R-:W-:-:S07]  /*2980*/  MOV R9, R6 ;  /* 0x0000000600097202 */ /* 0x000fce0000000f00 */
.L_x_29:
[----:B------:R-:W-:-:S13]  /*2990*/  ISETP.NE.AND P1, PT, R5, RZ, PT ;  /* 0x000000ff0500720c */ /* 0x000fda0003f25270 */
[----:B------:R-:W-:Y:S05]  /*29a0*/  @!P1 BRA `(.L_x_33) ;  /* 0x00000008005c9947 */ /* 0x000fea0003800000 */
[----:B------:R-:W-:-:S13]  /*29b0*/  ISETP.NE.AND P1, PT, R5, 0x1, PT ;  /* 0x000000010500780c */ /* 0x000fda0003f25270 */
[----:B------:R-:W-:Y:S05]  /*29c0*/  @!P1 BRA `(.L_x_34) ;  /* 0x0000000400509947 */ /* 0x000fea0003800000 */
[----:B------:R-:W2:Y:S01]  /*29d0*/  LDC R20, c[0x0][0x390] ;  /* 0x0000e400ff147b82 */ /* 0x000ea20000000800 */
[----:B------:R-:W3:Y:S01]  /*29e0*/  LDCU UR5, c[0x0][0x3a4] ;  /* 0x00007480ff0577ac */ /* 0x000ee20008000800 */
[----:B------:R-:W-:-:S06]  /*29f0*/  ISETP.GE.AND P5, PT, R7, RZ, PT ;  /* 0x000000ff0700720c */ /* 0x000fcc0003fa6270 */
[----:B------:R-:W4:Y:S01]  /*2a00*/  LDC R12, c[0x0][0x394] ;  /* 0x0000e500ff0c7b82 */ /* 0x000f220000000800 */
[----:B--2---:R-:W-:Y:S02]  /*2a10*/  IABS R17, R20 ;  /* 0x0000001400117213 */ /* 0x004fe40000000000 */
[----:B------:R-:W-:Y:S02]  /*2a20*/  ISETP.NE.AND P3, PT, R20, RZ, PT ;  /* 0x000000ff1400720c */ /* 0x000fe40003f65270 */
[----:B-1----:R-:W1:Y:S01]  /*2a30*/  I2F.RP R16, R17 ;  /* 0x0000001100107306 */ /* 0x002e620000209400 */
[----:B----4-:R-:W-:-:S07]  /*2a40*/  IABS R13, R12 ;  /* 0x0000000c000d7213 */ /* 0x010fce0000000000 */
[----:B------:R-:W2:Y:S08]  /*2a50*/  I2F.RP R18, R13 ;  /* 0x0000000d00127306 */ /* 0x000eb00000209400 */
[----:B-1----:R-:W1:Y:S08]  /*2a60*/  MUFU.RCP R16, R16 ;  /* 0x0000001000107308 */ /* 0x002e700000001000 */
[----:B--2---:R-:W0:Y:S01]  /*2a70*/  MUFU.RCP R18, R18 ;  /* 0x0000001200127308 */ /* 0x004e220000001000 */
[----:B-1----:R-:W-:-:S02]  /*2a80*/  VIADD R10, R16, 0xffffffe ;  /* 0x0ffffffe100a7836 */ /* 0x002fc40000000000 */
[----:B---3--:R-:W-:-:S05]  /*2a90*/  IMAD R16, R9, UR5, R4 ;  /* 0x0000000509107c24 */ /* 0x008fca000f8e0204 */
[----:B------:R1:W2:Y:S01]  /*2aa0*/  F2I.FTZ.U32.TRUNC.NTZ R11, R10 ;  /* 0x0000000a000b7305 */ /* 0x0002a2000021f000 */
[----:B0-----:R-:W-:-:S07]  /*2ab0*/  VIADD R14, R18, 0xffffffe ;  /* 0x0ffffffe120e7836 */ /* 0x001fce0000000000 */
[----:B------:R0:W3:Y:S01]  /*2ac0*/  F2I.FTZ.U32.TRUNC.NTZ R15, R14 ;  /* 0x0000000e000f7305 */ /* 0x0000e2000021f000 */
[----:B-1----:R-:W-:Y:S01]  /*2ad0*/  IMAD.MOV.U32 R10, RZ, RZ, RZ ;  /* 0x000000ffff0a7224 */ /* 0x002fe200078e00ff */
[----:B--2---:R-:W-:Y:S01]  /*2ae0*/  IADD3 R22, PT, PT, RZ, -R11, RZ ;  /* 0x8000000bff167210 */ /* 0x004fe20007ffe0ff */
[----:B0-----:R-:W-:-:S04]  /*2af0*/  HFMA2 R14, -RZ, RZ, 0, 0 ;  /* 0x00000000ff0e7431 */ /* 0x001fc800000001ff */
[----:B------:R-:W-:Y:S01]  /*2b00*/  IMAD R19, R22, R17, RZ ;  /* 0x0000001116137224 */ /* 0x000fe200078e02ff */
[----:B------:R-:W-:Y:S01]  /*2b10*/  IABS R22, R7 ;  /* 0x0000000700167213 */ /* 0x000fe20000000000 */
[----:B---3--:R-:W-:Y:S02]  /*2b20*/  IMAD.MOV R24, RZ, RZ, -R15 ;  /* 0x000000ffff187224 */ /* 0x008fe400078e0a0f */
[----:B------:R-:W-:Y:S01]  /*2b30*/  IMAD.HI.U32 R19, R11, R19, R10 ;  /* 0x000000130b137227 */ /* 0x000fe200078e000a */
[----:B------:R-:W-:-:S03]  /*2b40*/  IABS R10, R16 ;  /* 0x00000010000a7213 */ /* 0x000fc60000000000 */
[----:B------:R-:W-:Y:S02]  /*2b50*/  IMAD R11, R24, R13, RZ ;  /* 0x0000000d180b7224 */ /* 0x000fe400078e02ff */
[----:B------:R-:W-:-:S04]  /*2b60*/  IMAD.HI.U32 R19, R19, R22, RZ ;  /* 0x0000001613137227 */ /* 0x000fc800078e00ff */
[----:B------:R-:W-:Y:S01]  /*2b70*/  IMAD.HI.U32 R18, R15, R11, R14 ;  /* 0x0000000b0f127227 */ /* 0x000fe200078e000e */
[----:B------:R-:W-:-:S03]  /*2b80*/  LOP3.LUT R14, RZ, R12, RZ, 0x33, !PT ;  /* 0x0000000cff0e7212 */ /* 0x000fc600078e33ff */
[----:B------:R-:W-:Y:S02]  /*2b90*/  IMAD.MOV.U32 R11, RZ, RZ, R10 ;  /* 0x000000ffff0b7224 */ /* 0x000fe400078e000a */
[----:B------:R-:W-:Y:S02]  /*2ba0*/  IMAD.MOV R19, RZ, RZ, -R19 ;  /* 0x000000ffff137224 */ /* 0x000fe400078e0a13 */
[----:B------:R-:W-:-:S04]  /*2bb0*/  IMAD.HI.U32 R10, R18, R11, RZ ;  /* 0x0000000b120a7227 */ /* 0x000fc800078e00ff */
[----:B------:R-:W-:Y:S01]  /*2bc0*/  IMAD R15, R17, R19, R22 ;  /* 0x00000013110f7224 */ /* 0x000fe200078e0216 */
[----:B------:R-:W-:-:S04]  /*2bd0*/  IADD3 R10, PT, PT, -R10, RZ, RZ ;  /* 0x000000ff0a0a7210 */ /* 0x000fc80007ffe1ff */
[----:B------:R-:W-:Y:S01]  /*2be0*/  ISETP.GT.U32.AND P2, PT, R17, R15, PT ;  /* 0x0000000f1100720c */ /* 0x000fe20003f44070 */
[----:B------:R-:W-:-:S05]  /*2bf0*/  IMAD R10, R13, R10, R11 ;  /* 0x0000000a0d0a7224 */ /* 0x000fca00078e020b */
[----:B------:R-:W-:-:S07]  /*2c00*/  ISETP.GT.U32.AND P1, PT, R13, R10, PT ;  /* 0x0000000a0d00720c */ /* 0x000fce0003f24070 */
[----:B------:R-:W-:Y:S01]  /*2c10*/  @!P2 IMAD.IADD R15, R15, 0x1, -R17 ;  /* 0x000000010f0fa824 */ /* 0x000fe200078e0a11 */
[----:B------:R-:W-:-:S04]  /*2c20*/  ISETP.GE.AND P2, PT, R16, RZ, PT ;  /* 0x000000ff1000720c */ /* 0x000fc80003f46270 */
[----:B------:R-:W-:Y:S01]  /*2c30*/  ISETP.GT.U32.AND P4, PT, R17, R15, PT ;  /* 0x0000000f1100720c */ /* 0x000fe20003f84070 */
[----:B------:R-:W-:-:S05]  /*2c40*/  @!P1 IMAD.IADD R10, R10, 0x1, -R13 ;  /* 0x000000010a0a9824 */ /* 0x000fca00078e0a0d */
[----:B------:R-:W-:-:S07]  /*2c50*/  ISETP.GT.U32.AND P1, PT, R13, R10, PT ;  /* 0x0000000a0d00720c */ /* 0x000fce0003f24070 */
[----:B------:R-:W-:Y:S01]  /*2c60*/  @!P4 IADD3 R15, PT, PT, R15, -R17, RZ ;  /* 0x800000110f0fc210 */ /* 0x000fe20007ffe0ff */
[----:B------:R-:W-:-:S04]  /*2c70*/  IMAD.MOV.U32 R17, RZ, RZ, RZ ;  /* 0x000000ffff117224 */ /* 0x000fc800078e00ff */
[----:B------:R-:W-:Y:S01]  /*2c80*/  @!P5 IMAD.MOV R15, RZ, RZ, -R15 ;  /* 0x000000ffff0fd224 */ /* 0x000fe200078e0a0f */
[-C--:B------:R-:W-:Y:S01]  /*2c90*/  @!P3 LOP3.LUT R15, RZ, R20.reuse, RZ, 0x33, !PT ;  /* 0x00000014ff0fb212 */ /* 0x080fe200078e33ff */
[----:B------:R-:W-:Y:S01]  /*2ca0*/  @!P1 IMAD.IADD R10, R10, 0x1, -R13 ;  /* 0x000000010a0a9824 */ /* 0x000fe200078e0a0d */
[----:B------:R-:W-:Y:S02]  /*2cb0*/  ISETP.NE.AND P1, PT, R12, RZ, PT ;  /* 0x000000ff0c00720c */ /* 0x000fe40003f25270 */
[----:B------:R-:W-:Y:S02]  /*2cc0*/  LOP3.LUT R19, R15, R20, RZ, 0xfc, !PT ;  /* 0x000000140f137212 */ /* 0x000fe400078efcff */
[----:B------:R-:W-:-:S04]  /*2cd0*/  @!P2 IADD3 R10, PT, PT, -R10, RZ, RZ ;  /* 0x000000ff0a0aa210 */ /* 0x000fc80007ffe1ff */
[----:B------:R-:W-:-:S04]  /*2ce0*/  SEL R21, R14, R10, !P1 ;  /* 0x0000000a0e157207 */ /* 0x000fc80004800000 */
[----:B------:R-:W-:-:S04]  /*2cf0*/  LOP3.LUT R10, R19, R21, R12, 0xfe, !PT ;  /* 0x00000015130a7212 */ /* 0x000fc800078efe0c */
[----:B------:R-:W-:-:S13]  /*2d00*/  ISETP.GE.AND P2, PT, R10, RZ, PT ;  /* 0x000000ff0a00720c */ /* 0x000fda0003f46270 */
[----:B------:R-:W0:Y:S01]  /*2d10*/  @P2 LDC.64 R10, c[0x0][0x380] ;  /* 0x0000e000ff0a2b82 */ /* 0x000e220000000a00 */
[----:B------:R-:W-:-:S04]  /*2d20*/  @P2 IMAD R21, R15, R12, R21 ;  /* 0x0000000c0f152224 */ /* 0x000fc800078e0215 */
[----:B0-----:R-:W-:-:S05]  /*2d30*/  @P2 IMAD.WIDE R10, R21, 0x4, R10 ;  /* 0x00000004150a2825 */ /* 0x001fca00078e020a */
[----:B------:R0:W2:Y:S01]  /*2d40*/  @P2 LDG.E R17, desc[UR6][R10.64] ;  /* 0x000000060a112981 */ /* 0x0000a2000c1e1900 */
[----:B------:R-:W-:Y:S01]  /*2d50*/  VIADD R16, R16, UR5 ;  /* 0x0000000510107c36 */ /* 0x000fe20008000000 */
[----:B------:R-:W-:Y:S04]  /*2d60*/  BSSY.RECONVERGENT B0, `(.L_x_35) ;  /* 0x0000018000007945 */ /* 0x000fe80003800200 */
[----:B------:R-:W-:Y:S02]  /*2d70*/  IABS R20, R16 ;  /* 0x0000001000147213 */ /* 0x000fe40000000000 */
[----:B------:R-:W-:Y:S01]  /*2d80*/  ISETP.GE.AND P3, PT, R16, RZ, PT ;  /* 0x000000ff1000720c */ /* 0x000fe20003f66270 */
[----:B0-----:R-:W0:Y:S02]  /*2d90*/  LDC.64 R10, c[0x0][0x388] ;  /* 0x0000e200ff0a7b82 */ /* 0x001e240000000a00 */
[----:B------:R-:W-:-:S05]  /*2da0*/  IMAD.HI.U32 R18, R18, R20, RZ ;  /* 0x0000001412127227 */ /* 0x000fca00078e00ff */
[----:B------:R-:W-:-:S05]  /*2db0*/  IADD3 R18, PT, PT, -R18, RZ, RZ ;  /* 0x000000ff12127210 */ /* 0x000fca0007ffe1ff */
[----:B------:R-:W-:-:S05]  /*2dc0*/  IMAD R18, R13, R18, R20 ;  /* 0x000000120d127224 */ /* 0x000fca00078e0214 */
[----:B------:R-:W-:-:S13]  /*2dd0*/  ISETP.GT.U32.AND P2, PT, R13, R18, PT ;  /* 0x000000120d00720c */ /* 0x000fda0003f44070 */
[----:B------:R-:W-:-:S05]  /*2de0*/  @!P2 IMAD.IADD R18, R18, 0x1, -R13 ;  /* 0x000000011212a824 */ /* 0x000fca00078e0a0d */
[----:B------:R-:W-:-:S13]  /*2df0*/  ISETP.GT.U32.AND P2, PT, R13, R18, PT ;  /* 0x000000120d00720c */ /* 0x000fda0003f44070 */
[----:B------:R-:W-:Y:S02]  /*2e00*/  @!P2 IMAD.IADD R18, R18, 0x1, -R13 ;  /* 0x000000011212a824 */ /* 0x000fe400078e0a0d */
[----:B------:R-:W-:-:S03]  /*2e10*/  IMAD.IADD R13, R8, 0x1, R9 ;  /* 0x00000001080d7824 */ /* 0x000fc600078e0209 */
[----:B------:R-:W-:Y:S01]  /*2e20*/  @!P3 IADD3 R18, PT, PT, -R18, RZ, RZ ;  /* 0x000000ff1212b210 */ /* 0x000fe20007ffe1ff */
[----:B0-----:R-:W-:-:S03]  /*2e30*/  IMAD.WIDE R10, R13, 0x4, R10 ;  /* 0x000000040d0a7825 */ /* 0x001fc600078e020a */
[----:B------:R-:W-:Y:S01]  /*2e40*/  SEL R14, R14, R18, !P1 ;  /* 0x000000120e0e7207 */ /* 0x000fe20004800000 */
[----:B------:R-:W-:-:S03]  /*2e50*/  IMAD.MOV.U32 R13, RZ, RZ, RZ ;  /* 0x000000ffff0d7224 */ /* 0x000fc600078e00ff */
[----:B------:R-:W-:-:S04]  /*2e60*/  LOP3.LUT R19, R19, R14, R12, 0xfe, !PT ;  /* 0x0000000e13137212 */ /* 0x000fc800078efe0c */
[----:B------:R-:W-:Y:S01]  /*2e70*/  ISETP.GE.AND P1, PT, R19, RZ, PT ;  /* 0x000000ff1300720c */ /* 0x000fe20003f26270 */
[----:B--2---:R0:W-:-:S12]  /*2e80*/  STG.E desc[UR6][R10.64], R17 ;  /* 0x000000110a007986 */ /* 0x0041d8000c101906 */
[----:B------:R-:W-:Y:S05]  /*2e90*/  @!P1 BRA `(.L_x_36) ;  /* 0x0000000000109947 */ /* 0x000fea0003800000 */
[----:B0-----:R-:W0:Y:S01]  /*2ea0*/  LDC.64 R16, c[0x0][0x380] ;  /* 0x0000e000ff107b82 */ /* 0x001e220000000a00 */
[----:B------:R-:W-:-:S04]  /*2eb0*/  IMAD R15, R15, R12, R14 ;  /* 0x0000000c0f0f7224 */ /* 0x000fc800078e020e */
[----:B0-----:R-:W-:-:S05]  /*2ec0*/  IMAD.WIDE R16, R15, 0x4, R16 ;  /* 0x000000040f107825 */ /* 0x001fca00078e0210 */
[----:B------:R1:W5:Y:S02]  /*2ed0*/  LDG.E R13, desc[UR6][R16.64] ;  /* 0x00000006100d7981 */ /* 0x000364000c1e1900 */
.L_x_36:
[----:B------:R-:W-:Y:S05]  /*2ee0*/  BSYNC.RECONVERGENT B0 ;  /* 0x0000000000007941 */ /* 0x000fea0003800200 */
.L_x_35:
[----:B-----5:R2:W-:Y:S01]  /*2ef0*/  STG.E desc[UR6][R10.64+0x4], R13 ;  /* 0x0000040d0a007986 */ /* 0x0205e2000c101906 */
[----:B------:R-:W-:-:S07]  /*2f00*/  IADD3 R9, PT, PT, R9, 0x2, RZ ;  /* 0x0000000209097810 */ /* 0x000fce0007ffe0ff */
.L_x_34:
[----:B------:R-:W3:Y:S02]  /*2f10*/  LDCU UR5, c[0x0][0x39c] ;  /* 0x00007380ff0577ac */ /* 0x000ee40008000800 */
[----:B---3--:R-:W-:-:S09]  /*2f20*/  ULOP3.LUT UP0, URZ, UR5, 0x1, URZ, 0xc0, !UPT ;  /* 0x0000000105ff7892 */ /* 0x008fd2000f80c0ff */
[----:B------:R-:W-:Y:S05]  /*2f30*/  BRA.U !UP0, `(.L_x_33) ;  /* 0x0000000108f87547 */ /* 0x000fea000b800000 */
[----:B0-----:R-:W1:Y:S01]  /*2f40*/  LDC R15, c[0x0][0x390] ;  /* 0x0000e400ff0f7b82 */ /* 0x001e620000000800 */
[----:B------:R-:W0:Y:S01]  /*2f50*/  LDCU UR5, c[0x0][0x3a4] ;  /* 0x00007480ff0577ac */ /* 0x000e220008000800 */
[----:B------:R-:W-:Y:S01]  /*2f60*/  ISETP.GE.AND P3, PT, R7, RZ, PT ;  /* 0x000000ff0700720c */ /* 0x000fe20003f66270 */
[----:B------:R-:W-:Y:S05]  /*2f70*/  BSSY.RECONVERGENT B0, `(.L_x_37) ;  /* 0x0000039000007945 */ /* 0x000fea0003800200 */
[----:B------:R-:W3:Y:S01]  /*2f80*/  LDC R14, c[0x0][0x394] ;  /* 0x0000e500ff0e7b82 */ /* 0x000ee20000000800 */
[----:B-1----:R-:W-:-:S04]  /*2f90*/  IABS R17, R15 ;  /* 0x0000000f00117213 */ /* 0x002fc80000000000 */
[----:B------:R-:W1:Y:S01]  /*2fa0*/  I2F.RP R18, R17 ;  /* 0x0000001100127306 */ /* 0x000e620000209400 */
[----:B---3--:R-:W-:-:S07]  /*2fb0*/  IABS R16, R14 ;  /* 0x0000000e00107213 */ /* 0x008fce0000000000 */
[----:B------:R-:W3:Y:S08]  /*2fc0*/  I2F.RP R20, R16 ;  /* 0x0000001000147306 */ /* 0x000ef00000209400 */
[----:B-1----:R-:W2:Y:S08]  /*2fd0*/  MUFU.RCP R18, R18 ;  /* 0x0000001200127308 */ /* 0x002eb00000001000 */
[----:B---3--:R-:W1:Y:S01]  /*2fe0*/  MUFU.RCP R20, R20 ;  /* 0x0000001400147308 */ /* 0x008e620000001000 */
[----:B--2---:R-:W-:-:S02]  /*2ff0*/  VIADD R10, R18, 0xffffffe ;  /* 0x0ffffffe120a7836 */ /* 0x004fc40000000000 */
[----:B0-----:R-:W-:-:S05]  /*3000*/  IMAD R18, R9, UR5, R4 ;  /* 0x0000000509127c24 */ /* 0x001fca000f8e0204 */
[----:B------:R0:W2:Y:S01]  /*3010*/  F2I.FTZ.U32.TRUNC.NTZ R11, R10 ;  /* 0x0000000a000b7305 */ /* 0x0000a2000021f000 */
[----:B-1----:R-:W-:Y:S01]  /*3020*/  VIADD R12, R20, 0xffffffe ;  /* 0x0ffffffe140c7836 */ /* 0x002fe20000000000 */
[----:B------:R-:W-:Y:S01]  /*3030*/  IABS R20, R7 ;  /* 0x0000000700147213 */ /* 0x000fe20000000000 */
[----:B------:R-:W-:-:S05]  /*3040*/  IMAD.IADD R7, R8, 0x1, R9 ;  /* 0x0000000108077824 */ /* 0x000fca00078e0209 */
[----:B------:R1:W3:Y:S01]  /*3050*/  F2I.FTZ.U32.TRUNC.NTZ R13, R12 ;  /* 0x0000000c000d7305 */ /* 0x0002e2000021f000 */
[----:B0-----:R-:W-:Y:S02]  /*3060*/  IMAD.MOV.U32 R10, RZ, RZ, RZ ;  /* 0x000000ffff0a7224 */ /* 0x001fe400078e00ff */
[----:B------:R-:W-:Y:S01]  /*3070*/  IMAD.MOV.U32 R9, RZ, RZ, RZ ;  /* 0x000000ffff097224 */ /* 0x000fe200078e00ff */
[----:B--2---:R-:W-:Y:S02]  /*3080*/  IADD3 R22, PT, PT, RZ, -R11, RZ ;  /* 0x8000000bff167210 */ /* 0x004fe40007ffe0ff */
[----:B-1----:R-:W-:-:S03]  /*3090*/  MOV R12, RZ ;  /* 0x000000ff000c7202 */ /* 0x002fc60000000f00 */
[----:B------:R-:W-:Y:S02]  /*30a0*/  IMAD R19, R22, R17, RZ ;  /* 0x0000001116137224 */ /* 0x000fe400078e02ff */
[----:B---3--:R-:W-:Y:S02]  /*30b0*/  IMAD.MOV R21, RZ, RZ, -R13 ;  /* 0x000000ffff157224 */ /* 0x008fe400078e0a0d */
[----:B------:R-:W-:-:S04]  /*30c0*/  IMAD.HI.U32 R19, R11, R19, R10 ;  /* 0x000000130b137227 */ /* 0x000fc800078e000a */
[----:B------:R-:W-:Y:S01]  /*30d0*/  IMAD R11, R21, R16, RZ ;  /* 0x00000010150b7224 */ /* 0x000fe200078e02ff */
[----:B------:R-:W-:Y:S01]  /*30e0*/  IABS R21, R18 ;  /* 0x0000001200157213 */ /* 0x000fe20000000000 */
[----:B------:R-:W-:-:S04]  /*30f0*/  IMAD.HI.U32 R19, R19, R20, RZ ;  /* 0x0000001413137227 */ /* 0x000fc800078e00ff */
[----:B------:R-:W-:-:S04]  /*3100*/  IMAD.HI.U32 R10, R13, R11, R12 ;  /* 0x0000000b0d0a7227 */ /* 0x000fc800078e000c */
[----:B------:R-:W-:Y:S02]  /*3110*/  IMAD.MOV.U32 R13, RZ, RZ, R21 ;  /* 0x000000ffff0d7224 */ /* 0x000fe400078e0015 */
[----:B------:R-:W-:Y:S02]  /*3120*/  IMAD.MOV R19, RZ, RZ, -R19 ;  /* 0x000000ffff137224 */ /* 0x000fe400078e0a13 */
[----:B------:R-:W-:-:S04]  /*3130*/  IMAD.HI.U32 R10, R10, R13, RZ ;  /* 0x0000000d0a0a7227 */ /* 0x000fc800078e00ff */
[----:B------:R-:W-:Y:S01]  /*3140*/  IMAD R12, R17, R19, R20 ;  /* 0x00000013110c7224 */ /* 0x000fe200078e0214 */
[----:B------:R-:W-:-:S04]  /*3150*/  IADD3 R10, PT, PT, -R10, RZ, RZ ;  /* 0x000000ff0a0a7210 */ /* 0x000fc80007ffe1ff */
[----:B------:R-:W-:Y:S01]  /*3160*/  ISETP.GT.U32.AND P2, PT, R17, R12, PT ;  /* 0x0000000c1100720c */ /* 0x000fe20003f44070 */
[C---:B------:R-:W-:Y:S02]  /*3170*/  IMAD R13, R16.reuse, R10, R13 ;  /* 0x0000000a100d7224 */ /* 0x040fe400078e020d */
[----:B------:R-:W0:Y:S03]  /*3180*/  LDC.64 R10, c[0x0][0x388] ;  /* 0x0000e200ff0a7b82 */ /* 0x000e260000000a00 */
[----:B------:R-:W-:-:S07]  /*3190*/  ISETP.GT.U32.AND P1, PT, R16, R13, PT ;  /* 0x0000000d1000720c */ /* 0x000fce0003f24070 */
[----:B------:R-:W-:Y:S01]  /*31a0*/  @!P2 IMAD.IADD R12, R12, 0x1, -R17 ;  /* 0x000000010c0ca824 */ /* 0x000fe200078e0a11 */
[----:B------:R-:W-:-:S04]  /*31b0*/  ISETP.GE.AND P2, PT, R18, RZ, PT ;  /* 0x000000ff1200720c */ /* 0x000fc80003f46270 */
[----:B------:R-:W-:Y:S01]  /*31c0*/  ISETP.GT.U32.AND P5, PT, R17, R12, PT ;  /* 0x0000000c1100720c */ /* 0x000fe20003fa4070 */
[----:B------:R-:W-:Y:S01]  /*31d0*/  @!P1 IMAD.IADD R13, R13, 0x1, -R16 ;  /* 0x000000010d0d9824 */ /* 0x000fe200078e0a10 */
[----:B------:R-:W-:-:S04]  /*31e0*/  ISETP.NE.AND P1, PT, R15, RZ, PT ;  /* 0x000000ff0f00720c */ /* 0x000fc80003f25270 */
[----:B------:R-:W-:Y:S01]  /*31f0*/  ISETP.GT.U32.AND P4, PT, R16, R13, PT ;  /* 0x0000000d1000720c */ /* 0x000fe20003f84070 */
[----:B0-----:R-:W-:-:S06]  /*3200*/  IMAD.WIDE R10, R7, 0x4, R10 ;  /* 0x00000004070a7825 */ /* 0x001fcc00078e020a */
[----:B------:R-:W-:Y:S02]  /*3210*/  @!P5 IADD3 R12, PT, PT, R12, -R17, RZ ;  /* 0x800000110c0cd210 */ /* 0x000fe40007ffe0ff */
[----:B------:R-:W-:-:S03]  /*3220*/  ISETP.NE.AND P5, PT, R14, RZ, PT ;  /* 0x000000ff0e00720c */ /* 0x000fc60003fa5270 */
[----:B------:R-:W-:Y:S01]  /*3230*/  @!P3 IMAD.MOV R12, RZ, RZ, -R12 ;  /* 0x000000ffff0cb224 */ /* 0x000fe200078e0a0c */
[----:B------:R-:W-:Y:S01]  /*3240*/  @!P1 LOP3.LUT R12, RZ, R15, RZ, 0x33, !PT ;  /* 0x0000000fff0c9212 */ /* 0x000fe200078e33ff */
[----:B------:R-:W-:-:S03]  /*3250*/  @!P4 IMAD.IADD R13, R13, 0x1, -R16 ;  /* 0x000000010d0dc824 */ /* 0x000fc600078e0a10 */
[----:B------:R-:W-:Y:S02]  /*3260*/  LOP3.LUT R15, R12, R15, RZ, 0xfc, !PT ;  /* 0x0000000f0c0f7212 */ /* 0x000fe400078efcff */
[----:B------:R-:W-:-:S03]  /*3270*/  @!P2 IADD3 R13, PT, PT, -R13, RZ, RZ ;  /* 0x000000ff0d0da210 */ /* 0x000fc60007ffe1ff */
[----:B------:R-:W-:-:S04]  /*3280*/  @!P5 LOP3.LUT R13, RZ, R14, RZ, 0x33, !PT ;  /* 0x0000000eff0dd212 */ /* 0x000fc800078e33ff */
[----:B------:R-:W-:-:S04]  /*3290*/  LOP3.LUT R15, R15, R13, R14, 0xfe, !PT ;  /* 0x0000000d0f0f7212 */ /* 0x000fc800078efe0e */
[----:B------:R-:W-:-:S13]  /*32a0*/  ISETP.GE.AND P1, PT, R15, RZ, PT ;  /* 0x000000ff0f00720c */ /* 0x000fda0003f26270 */
[----:B------:R-:W-:Y:S05]  /*32b0*/  @!P1 BRA `(.L_x_38) ;  /* 0x0000000000109947 */ /* 0x000fea0003800000 */
[----:B------:R-:W0:Y:S01]  /*32c0*/  LDC.64 R8, c[0x0][0x380] ;  /* 0x0000e000ff087b82 */ /* 0x000e220000000a00 */
[----:B------:R-:W-:-:S04]  /*32d0*/  IMAD R7, R12, R14, R13 ;  /* 0x0000000e0c077224 */ /* 0x000fc800078e020d */
[----:B0-----:R-:W-:-:S06]  /*32e0*/  IMAD.WIDE R8, R7, 0x4, R8 ;  /* 0x0000000407087825 */ /* 0x001fcc00078e0208 */
[----:B------:R0:W5:Y:S02]  /*32f0*/  LDG.E R9, desc[UR6][R8.64] ;  /* 0x0000000608097981 */ /* 0x000164000c1e1900 */
.L_x_38:
[----:B------:R-:W-:Y:S05]  /*3300*/  BSYNC.RECONVERGENT B0 ;  /* 0x0000000000007941 */ /* 0x000fea0003800200 */
.L_x_37:
[----:B-----5:R3:W-:Y:S02]  /*3310*/  STG.E desc[UR6][R10.64], R9 ;  /* 0x000000090a007986 */ /* 0x0207e4000c101906 */
.L_x_33:
[----:B------:R-:W4:Y:S01]  /*3320*/  LDC R7, c[0x0][0x398] ;  /* 0x0000e600ff077b82 */ /* 0x000f220000000800 */
[----:B------:R-:W-:-:S06]  /*3330*/  UIADD3 UR5, UPT, UPT, UR4, 0x1, URZ ;  /* 0x0000000104057890 */ /* 0x000fcc000fffe0ff */
[----:B----4-:R-:W-:-:S13]  /*3340*/  ISETP.NE.AND P1, PT, R7, UR5, PT ;  /* 0x0000000507007c0c */ /* 0x010fda000bf25270 */
[----:B------:R-:W-:Y:S05]  /*3350*/  @!P1 EXIT ;  /* 0x000000000000994d */ /* 0x000fea0003800000 */
[----:B------:R-:W-:Y:S01]  /*3360*/  UMOV UR4, UR5 ;  /* 0x0000000500047c82 */ /* 0x000fe20008000000 */
[----:B------:R-:W-:Y:S05]  /*3370*/  BRA `(.L_x_39) ;  /* 0xffffffec003c7947 */ /* 0x000fea000383ffff */
.L_x_28:
[----:B------:R-:W-:Y:S01]  /*3380*/  LOP3.LUT R8, R9, 0x3, RZ, 0xc0, !PT ;  /* 0x0000000309087812 */ /* 0x000fe200078ec0ff */
[----:B------:R-:W-:Y:S01]  /*3390*/  VIADD R7, R3, UR9 ;  /* 0x0000000903077c36 */ /* 0x000fe20008000000 */
[----:B------:R-:W-:Y:S01]  /*33a0*/  IADD3 R0, PT, PT, R0, UR8, RZ ;  /* 0x0000000800007c10 */ /* 0x000fe2000fffe0ff */
[----:B------:R-:W-:Y:S01]  /*33b0*/  UMOV UR4, URZ ;  /* 0x000000ff00047c82 */ /* 0x000fe20008000000 */
[----:B------:R-:W-:-:S07]  /*33c0*/  LOP3.LUT R9, R9, 0x7ffffffc, RZ, 0xc0, !PT ;  /* 0x7ffffffc09097812 */ /* 0x000fce00078ec0ff */
.L_x_50:
[----:B0-23--:R-:W0:Y:S01]  /*33d0*/  LDC.64 R12, c[0x0][0x398] ;  /* 0x0000e600ff0c7b82 */ /* 0x00de220000000a00 */
[----:B-1----:R-:W1:Y:S01]  /*33e0*/  LDCU UR5, c[0x0][0x3a0] ;  /* 0x00007400ff0577ac */ /* 0x002e620008000800 */
[----:B------:R-:W-:Y:S01]  /*33f0*/  ISETP.GE.U32.AND P1, PT, R6, 0x3, PT ;  /* 0x000000030600780c */ /* 0x000fe20003f26070 */
[----:B------:R-:W-:Y:S01]  /*3400*/  IMAD.MOV.U32 R16, RZ, RZ, RZ ;  /* 0x000000ffff107224 */ /* 0x000fe200078e00ff */
[----:B------:R-:W-:-:S05]  /*3410*/  IADD3 R11, PT, PT, -R4, UR4, RZ ;  /* 0x00000004040b7c10 */ /* 0x000fca000fffe1ff */
[----:B-1----:R-:W-:Y:S02]  /*3420*/  IMAD R11, R11, UR5, R0 ;  /* 0x000000050b0b7c24 */ /* 0x002fe4000f8e0200 */
[----:B0-----:R-:W-:Y:S01]  /*3430*/  IMAD R10, R3, R12, UR4 ;  /* 0x00000004030a7e24 */ /* 0x001fe2000f8e020c */
[----:B------:R-:W-:-:S03]  /*3440*/  UIADD3 UR4, UPT, UPT, UR4, 0x1, URZ ;  /* 0x0000000104047890 */ /* 0x000fc6000fffe0ff */
[----:B------:R-:W-:-:S03]  /*3450*/  IMAD R10, R10, R13, R2 ;  /* 0x0000000d0a0a7224 */ /* 0x000fc600078e0202 */
[----:B------:R-:W-:Y:S01]  /*3460*/  ISETP.NE.AND P0, PT, R12, UR4, PT ;  /* 0x000000040c007c0c */ /* 0x000fe2000bf05270 */
[----:B------:R-:W-:-:S12]  /*3470*/  @!P1 BRA `(.L_x_40) ;  /* 0x0000000800349947 */ /* 0x000fd80003800000 */
[----:B------:R-:W0:Y:S01]  /*3480*/  LDC R16, c[0x0][0x390] ;  /* 0x0000e400ff107b82 */ /* 0x000e220000000800 */
[----:B------:R-:W-:Y:S01]  /*3490*/  ISETP.GE.AND P2, PT, R11, RZ, PT ;  /* 0x000000ff0b00720c */ /* 0x000fe20003f46270 */
[----:B------:R-:W1:Y:S01]  /*34a0*/  LDCU UR8, c[0x0][0x3a4] ;  /* 0x00007480ff0877ac */ /* 0x000e620008000800 */
[----:B------:R-:W-:-:S05]  /*34b0*/  UMOV UR5, URZ ;  /* 0x000000ff00057c82 */ /* 0x000fca0008000000 */
[----:B------:R-:W2:Y:S01]  /*34c0*/  LDC R12, c[0x0][0x394] ;  /* 0x0000e500ff0c7b82 */ /* 0x000ea20000000800 */
[----:B0-----:R-:W-:Y:S02]  /*34d0*/  IABS R13, R16 ;  /* 0x00000010000d7213 */ /* 0x001fe40000000000 */
[----:B------:R-:W-:Y:S02]  /*34e0*/  ISETP.NE.AND P3, PT, R16, RZ, PT ;  /* 0x000000ff1000720c */ /* 0x000fe40003f65270 */
[----:B------:R-:W0:Y:S01]  /*34f0*/  I2F.RP R17, R13 ;  /* 0x0000000d00117306 */ /* 0x000e220000209400 */
[----:B--2---:R-:W-:-:S07]  /*3500*/  IABS R12, R12 ;  /* 0x0000000c000c7213 */ /* 0x004fce0000000000 */
[----:B------:R-:W2:Y:S08]  /*3510*/  I2F.RP R20, R12 ;  /* 0x0000000c00147306 */ /* 0x000eb00000209400 */
[----:B0-----:R-:W0:Y:S08]  /*3520*/  MUFU.RCP R17, R17 ;  /* 0x0000001100117308 */ /* 0x001e300000001000 */
[----:B--2---:R-:W-:Y:S01]  /*3530*/  MUFU.RCP R20, R20 ;  /* 0x0000001400147308 */ /* 0x004fe20000001000 */
[----:B0-----:R-:W-:-:S07]  /*3540*/  IADD3 R14, PT, PT, R17, 0xffffffe, RZ ;  /* 0x0ffffffe110e7810 */ /* 0x001fce0007ffe0ff */
[----:B------:R0:W2:Y:S02]  /*3550*/  F2I.FTZ.U32.TRUNC.NTZ R15, R14 ;  /* 0x0000000e000f7305 */ /* 0x0000a4000021f000 */
[----:B0-----:R-:W-:Y:S02]  /*3560*/  IMAD.MOV.U32 R14, RZ, RZ, RZ ;  /* 0x000000ffff0e7224 */ /* 0x001fe400078e00ff */
[----:B--2---:R-:W-:-:S04]  /*3570*/  IMAD.MOV R18, RZ, RZ, -R15 ;  /* 0x000000ffff127224 */ /* 0x004fc800078e0a0f */
[----:B------:R-:W-:Y:S01]  /*3580*/  IMAD R19, R18, R13, RZ ;  /* 0x0000000d12137224 */ /* 0x000fe200078e02ff */
[----:B------:R-:W-:-:S03]  /*3590*/  IABS R18, R11 ;  /* 0x0000000b00127213 */ /* 0x000fc60000000000 */
[----:B------:R-:W-:-:S06]  /*35a0*/  IMAD.HI.U32 R19, R15, R19, R14 ;  /* 0x000000130f137227 */ /* 0x000fcc00078e000e */
[----:B------:R-:W-:-:S05]  /*35b0*/  IMAD.HI.U32 R14, R19, R18, RZ ;  /* 0x00000012130e7227 */ /* 0x000fca00078e00ff */
[----:B------:R-:W-:-:S05]  /*35c0*/  IADD3 R14, PT, PT, -R14, RZ, RZ ;  /* 0x000000ff0e0e7210 */ /* 0x000fca0007ffe1ff */
[----:B------:R-:W-:Y:S02]  /*35d0*/  IMAD R14, R13, R14, R18 ;  /* 0x0000000e0d0e7224 */ /* 0x000fe400078e0212 */
[----:B------:R-:W-:-:S03]  /*35e0*/  VIADD R18, R20, 0xffffffe ;  /* 0x0ffffffe14127836 */ /* 0x000fc60000000000 */
[----:B------:R-:W-:Y:S01]  /*35f0*/  ISETP.GT.U32.AND P1, PT, R13, R14, PT ;  /* 0x0000000e0d00720c */ /* 0x000fe20003f24070 */
[----:B------:R0:W2:Y:S02]  /*3600*/  F2I.FTZ.U32.TRUNC.NTZ R19, R18 ;  /* 0x0000001200137305 */ /* 0x0000a4000021f000 */
[----:B0-----:R-:W-:-:S10]  /*3610*/  IMAD.MOV.U32 R18, RZ, RZ, RZ ;  /* 0x000000ffff127224 */ /* 0x001fd400078e00ff */
[----:B------:R-:W-:Y:S02]  /*3620*/  @!P1 IMAD.IADD R14, R14, 0x1, -R13 ;  /* 0x000000010e0e9824 */ /* 0x000fe400078e0a0d */
[----:B--2---:R-:W-:-:S03]  /*3630*/  IMAD.MOV R15, RZ, RZ, -R19 ;  /* 0x000000ffff0f7224 */ /* 0x004fc600078e0a13 */
[----:B------:R-:W-:Y:S01]  /*3640*/  ISETP.GT.U32.AND P1, PT, R13, R14, PT ;  /* 0x0000000e0d00720c */ /* 0x000fe20003f24070 */
[----:B------:R-:W-:-:S04]  /*3650*/  IMAD R15, R15, R12, RZ ;  /* 0x0000000c0f0f7224 */ /* 0x000fc800078e02ff */
[----:B------:R-:W-:-:S08]  /*3660*/  IMAD.HI.U32 R18, R19, R15, R18 ;  /* 0x0000000f13127227 */ /* 0x000fd000078e0012 */
[----:B------:R-:W-:-:S05]  /*3670*/  @!P1 IADD3 R14, PT, PT, R14, -R13, RZ ;  /* 0x8000000d0e0e9210 */ /* 0x000fca0007ffe0ff */
[----:B------:R-:W-:-:S05]  /*3680*/  IMAD.MOV.U32 R13, RZ, RZ, R14 ;  /* 0x000000ffff0d7224 */ /* 0x000fca00078e000e */
[----:B------:R-:W-:Y:S02]  /*3690*/  @!P2 IADD3 R13, PT, PT, -R13, RZ, RZ ;  /* 0x000000ff0d0da210 */ /* 0x000fe40007ffe1ff */
[----:B------:R-:W-:-:S04]  /*36a0*/  @!P3 LOP3.LUT R13, RZ, R16, RZ, 0x33, !PT ;  /* 0x00000010ff0db212 */ /* 0x000fc800078e33ff */
[----:B-1----:R-:W-:-:S07]  /*36b0*/  LOP3.LUT R19, R13, R16, RZ, 0xfc, !PT ;  /* 0x000000100d137212 */ /* 0x002fce00078efcff */
.L_x_43:
[----:B0-----:R-:W0:Y:S01]  /*36c0*/  LDC R20, c[0x0][0x394] ;  /* 0x0000e500ff147b82 */ /* 0x001e220000000800 */
[----:B------:R-:W-:Y:S01]  /*36d0*/  IADD3 R24, PT, PT, -R5, UR5, RZ ;  /* 0x0000000505187c10 */ /* 0x000fe2000fffe1ff */
[----:B------:R-:W-:-:S04]  /*36e0*/  HFMA2 R23, -RZ, RZ, 0, 0 ;  /* 0x00000000ff177431 */ /* 0x000fc800000001ff */
[----:B------:R-:W-:-:S05]  /*36f0*/  IMAD R24, R24, UR8, R7 ;  /* 0x0000000818187c24 */ /* 0x000fca000f8e0207 */
[----:B------:R-:W-:Y:S02]  /*3700*/  IABS R15, R24 ;  /* 0x00000018000f7213 */ /* 0x000fe40000000000 */
[----:B------:R-:W-:-:S03]  /*3710*/  ISETP.GE.AND P2, PT, R24, RZ, PT ;  /* 0x000000ff1800720c */ /* 0x000fc60003f46270 */
[----:B------:R-:W-:-:S04]  /*3720*/  IMAD.HI.U32 R18, R18, R15, RZ ;  /* 0x0000000f12127227 */ /* 0x000fc800078e00ff */
[----:B------:R-:W-:Y:S01]  /*3730*/  IMAD.MOV R18, RZ, RZ, -R18 ;  /* 0x000000ffff127224 */ /* 0x000fe200078e0a12 */
[-C--:B0-----:R-:W-:Y:S02]  /*3740*/  IABS R22, R20.reuse ;  /* 0x0000001400167213 */ /* 0x081fe40000000000 */
[----:B------:R-:W-:-:S03]  /*3750*/  LOP3.LUT R21, RZ, R20, RZ, 0x33, !PT ;  /* 0x00000014ff157212 */ /* 0x000fc600078e33ff */
        /* <DEDUP_REMOVED lines=10> */
[----:B-1----:R-:W0:Y:S01]  /*3800*/  @P2 LDC.64 R14, c[0x0][0x380] ;  /* 0x0000e000ff0e2b82 */ /* 0x002e220000000a00 */
[----:B------:R-:W-:-:S04]  /*3810*/  @P2 IMAD R17, R13, R20, R17 ;  /* 0x000000140d112224 */ /* 0x000fc800078e0211 */
[----:B0-----:R-:W-:-:S05]  /*3820*/  @P2 IMAD.WIDE R16, R17, 0x4, R14 ;  /* 0x0000000411102825 */ /* 0x001fca00078e020e */
[----:B------:R0:W2:Y:S01]  /*3830*/  @P2 LDG.E R23, desc[UR6][R16.64] ;  /* 0x0000000610172981 */ /* 0x0000a2000c1e1900 */
[----:B------:R-:W1:Y:S01]  /*3840*/  I2F.RP R12, R22 ;  /* 0x00000016000c7306 */ /* 0x000e620000209400 */
[----:B------:R-:W-:-:S04]  /*3850*/  IADD3 R24, PT, PT, R24, UR8, RZ ;  /* 0x0000000818187c10 */ /* 0x000fc8000fffe0ff */
[----:B------:R-:W-:Y:S02]  /*3860*/  IABS R26, R24 ;  /* 0x00000018001a7213 */ /* 0x000fe40000000000 */
[----:B------:R-:W-:Y:S01]  /*3870*/  ISETP.GE.AND P3, PT, R24, RZ, PT ;  /* 0x000000ff1800720c */ /* 0x000fe20003f66270 */
[----:B0-----:R-:W0:Y:S01]  /*3880*/  LDC.64 R16, c[0x0][0x388] ;  /* 0x0000e200ff107b82 */ /* 0x001e220000000a00 */
[----:B-1----:R-:W1:Y:S02]  /*3890*/  MUFU.RCP R12, R12 ;  /* 0x0000000c000c7308 */ /* 0x002e640000001000 */
[----:B-1----:R-:W-:-:S06]  /*38a0*/  VIADD R14, R12, 0xffffffe ;  /* 0x0ffffffe0c0e7836 */ /* 0x002fcc0000000000 */
[----:B------:R1:W3:Y:S02]  /*38b0*/  F2I.FTZ.U32.TRUNC.NTZ R15, R14 ;  /* 0x0000000e000f7305 */ /* 0x0002e4000021f000 */
[----:B-1----:R-:W-:Y:S02]  /*38c0*/  IMAD.MOV.U32 R14, RZ, RZ, RZ ;  /* 0x000000ffff0e7224 */ /* 0x002fe400078e00ff */
[----:B---3--:R-:W-:-:S04]  /*38d0*/  IMAD.MOV R25, RZ, RZ, -R15 ;  /* 0x000000ffff197224 */ /* 0x008fc800078e0a0f */
[----:B------:R-:W-:-:S04]  /*38e0*/  IMAD R25, R25, R22, RZ ;  /* 0x0000001619197224 */ /* 0x000fc800078e02ff */
[----:B------:R-:W-:-:S04]  /*38f0*/  IMAD.HI.U32 R18, R15, R25, R14 ;  /* 0x000000190f127227 */ /* 0x000fc800078e000e */
[----:B------:R-:W-:Y:S02]  /*3900*/  IMAD.MOV.U32 R15, RZ, RZ, R26 ;  /* 0x000000ffff0f7224 */ /* 0x000fe400078e001a */
[----:B------:R-:W-:Y:S02]  /*3910*/  VIADD R25, R10, UR5 ;  /* 0x000000050a197c36 */ /* 0x000fe40008000000 */
[----:B------:R-:W-:-:S04]  /*3920*/  IMAD.HI.U32 R12, R18, R15, RZ ;  /* 0x0000000f120c7227 */ /* 0x000fc800078e00ff */
[----:B0-----:R-:W-:Y:S01]  /*3930*/  IMAD.WIDE R16, R25, 0x4, R16 ;  /* 0x0000000419107825 */ /* 0x001fe200078e0210 */
[----:B------:R-:W-:Y:S02]  /*3940*/  IADD3 R12, PT, PT, -R12, RZ, RZ ;  /* 0x000000ff0c0c7210 */ /* 0x000fe40007ffe1ff */
[----:B------:R-:W-:-:S03]  /*3950*/  MOV R25, RZ ;  /* 0x000000ff00197202 */ /* 0x000fc60000000f00 */
[----:B------:R-:W-:Y:S02]  /*3960*/  IMAD R15, R22, R12, R15 ;  /* 0x0000000c160f7224 */ /* 0x000fe400078e020f */
[----:B------:R-:W-:-:S05]  /*3970*/  IMAD.MOV.U32 R12, RZ, RZ, R22 ;  /* 0x000000ffff0c7224 */ /* 0x000fca00078e0016 */
[----:B------:R-:W-:-:S13]  /*3980*/  ISETP.GT.U32.AND P2, PT, R12, R15, PT ;  /* 0x0000000f0c00720c */ /* 0x000fda0003f44070 */
[----:B------:R-:W-:-:S05]  /*3990*/  @!P2 IMAD.IADD R15, R15, 0x1, -R22 ;  /* 0x000000010f0fa824 */ /* 0x000fca00078e0a16 */
[----:B------:R-:W-:-:S13]  /*39a0*/  ISETP.GT.U32.AND P2, PT, R12, R15, PT ;  /* 0x0000000f0c00720c */ /* 0x000fda0003f44070 */
[----:B------:R-:W-:-:S05]  /*39b0*/  @!P2 IADD3 R15, PT, PT, R15, -R22, RZ ;  /* 0x800000160f0fa210 */ /* 0x000fca0007ffe0ff */
[----:B------:R-:W-:-:S05]  /*39c0*/  @!P3 IMAD.MOV R15, RZ, RZ, -R15 ;  /* 0x000000ffff0fb224 */ /* 0x000fca00078e0a0f */
[----:B------:R-:W-:-:S04]  /*39d0*/  SEL R27, R21, R15, !P1 ;  /* 0x0000000f151b7207 */ /* 0x000fc80004800000 */
[----:B------:R-:W-:-:S04]  /*39e0*/  LOP3.LUT R14, R19, R27, R20, 0xfe, !PT ;  /* 0x0000001b130e7212 */ /* 0x000fc800078efe14 */
[----:B------:R-:W-:-:S13]  /*39f0*/  ISETP.GE.AND P2, PT, R14, RZ, PT ;  /* 0x000000ff0e00720c */ /* 0x000fda0003f46270 */
[----:B------:R-:W0:Y:S01]  /*3a00*/  @P2 LDC.64 R14, c[0x0][0x380] ;  /* 0x0000e000ff0e2b82 */ /* 0x000e220000000a00 */
[----:B------:R-:W-:-:S04]  /*3a10*/  @P2 IMAD R27, R13, R20, R27 ;  /* 0x000000140d1b2224 */ /* 0x000fc800078e021b */
[----:B0-----:R-:W-:Y:S01]  /*3a20*/  @P2 IMAD.WIDE R14, R27, 0x4, R14 ;  /* 0x000000041b0e2825 */ /* 0x001fe200078e020e */
[----:B--2---:R0:W-:Y:S04]  /*3a30*/  STG.E desc[UR6][R16.64], R23 ;  /* 0x0000001710007986 */ /* 0x0041e8000c101906 */
[----:B------:R1:W2:Y:S01]  /*3a40*/  @P2 LDG.E R25, desc[UR6][R14.64] ;  /* 0x000000060e192981 */ /* 0x0002a2000c1e1900 */
[----:B------:R-:W-:-:S05]  /*3a50*/  VIADD R24, R24, UR8 ;  /* 0x0000000818187c36 */ /* 0x000fca0008000000 */
        /* <DEDUP_REMOVED lines=8> */
[----:B------:R-:W-:-:S04]  /*3ae0*/  @!P2 IMAD.IADD R27, R27, 0x1, -R22 ;  /* 0x000000011b1ba824 */ /* 0x000fc800078e0a16 */
[----:B------:R-:W-:-:S05]  /*3af0*/  @!P3 IMAD.MOV R27, RZ, RZ, -R27 ;  /* 0x000000ffff1bb224 */ /* 0x000fca00078e0a1b */
[----:B0-----:R-:W-:-:S04]  /*3b00*/  SEL R23, R21, R27, !P1 ;  /* 0x0000001b15177207 */ /* 0x001fc80004800000 */
[----:B-1----:R-:W-:-:S04]  /*3b10*/  LOP3.LUT R14, R19, R23, R20, 0xfe, !PT ;  /* 0x00000017130e7212 */ /* 0x002fc800078efe14 */
[----:B------:R-:W-:-:S13]  /*3b20*/  ISETP.GE.AND P2, PT, R14, RZ, PT ;  /* 0x000000ff0e00720c */ /* 0x000fda0003f46270 */
[----:B------:R-:W0:Y:S01]  /*3b30*/  @P2 LDC.64 R14, c[0x0][0x380] ;  /* 0x0000e000ff0e2b82 */ /* 0x000e220000000a00 */
[----:B------:R-:W-:-:S04]  /*3b40*/  @P2 IMAD R23, R13, R20, R23 ;  /* 0x000000140d172224 */ /* 0x000fc800078e0217 */
[----:B0-----:R-:W-:-:S04]  /*3b50*/  @P2 IMAD.WIDE R14, R23, 0x4, R14 ;  /* 0x00000004170e2825 */ /* 0x001fc800078e020e */
[----:B------:R-:W-:Y:S01]  /*3b60*/  HFMA2 R23, -RZ, RZ, 0, 0 ;  /* 0x00000000ff177431 */ /* 0x000fe200000001ff */
[----:B--2---:R0:W-:Y:S05]  /*3b70*/  STG.E desc[UR6][R16.64+0x4], R25 ;  /* 0x0000041910007986 */ /* 0x0041ea000c101906 */
[----:B------:R1:W2:Y:S01]  /*3b80*/  @P2 LDG.E R23, desc[UR6][R14.64] ;  /* 0x000000060e172981 */ /* 0x0002a2000c1e1900 */
[----:B------:R-:W-:Y:S01]  /*3b90*/  VIADD R24, R24, UR8 ;  /* 0x0000000818187c36 */ /* 0x000fe20008000000 */
[----:B------:R-:W-:Y:S04]  /*3ba0*/  BSSY.RECONVERGENT B0, `(.L_x_41) ;  /* 0x0000015000007945 */ /* 0x000fe80003800200 */
[----:B------:R-:W-:-:S02]  /*3bb0*/  IABS R27, R24 ;  /* 0x00000018001b7213 */ /* 0x000fc40000000000 */
[----:B------:R-:W-:Y:S02]  /*3bc0*/  ISETP.GE.AND P3, PT, R24, RZ, PT ;  /* 0x000000ff1800720c */ /* 0x000fe40003f66270 */
[----:B-1----:R-:W-:Y:S01]  /*3bd0*/  MOV R15, RZ ;  /* 0x000000ff000f7202 */ /* 0x002fe20000000f00 */
        /* <DEDUP_REMOVED lines=8> */
[----:B------:R-:W-:-:S04]  /*3c60*/  SEL R21, R21, R27, !P1 ;  /* 0x0000001b15157207 */ /* 0x000fc80004800000 */
[----:B------:R-:W-:-:S04]  /*3c70*/  LOP3.LUT R14, R19, R21, R20, 0xfe, !PT ;  /* 0x00000015130e7212 */ /* 0x000fc800078efe14 */
[----:B------:R-:W-:Y:S01]  /*3c80*/  ISETP.GE.AND P1, PT, R14, RZ, PT ;  /* 0x000000ff0e00720c */ /* 0x000fe20003f26270 */
[----:B--2---:R0:W-:-:S12]  /*3c90*/  STG.E desc[UR6][R16.64+0x8], R23 ;  /* 0x0000081710007986 */ /* 0x0041d8000c101906 */
[----:B------:R-:W-:Y:S05]  /*3ca0*/  @!P1 BRA `(.L_x_42) ;  /* 0x0000000000109947 */ /* 0x000fea0003800000 */
[----:B------:R-:W1:Y:S01]  /*3cb0*/  LDC.64 R14, c[0x0][0x380] ;  /* 0x0000e000ff0e7b82 */ /* 0x000e620000000a00 */
[----:B------:R-:W-:-:S04]  /*3cc0*/  IMAD R21, R13, R20, R21 ;  /* 0x000000140d157224 */ /* 0x000fc800078e0215 */
[----:B-1----:R-:W-:-:S06]  /*3cd0*/  IMAD.WIDE R14, R21, 0x4, R14 ;  /* 0x00000004150e7825 */ /* 0x002fcc00078e020e */
[----:B------:R1:W5:Y:S02]  /*3ce0*/  LDG.E R15, desc[UR6][R14.64] ;  /* 0x000000060e0f7981 */ /* 0x000364000c1e1900 */
.L_x_42:
[----:B------:R-:W-:Y:S05]  /*3cf0*/  BSYNC.RECONVERGENT B0 ;  /* 0x0000000000007941 */ /* 0x000fea0003800200 */
.L_x_41:
[----:B------:R-:W-:Y:S01]  /*3d00*/  UIADD3 UR5, UPT, UPT, UR5, 0x4, URZ ;  /* 0x0000000405057890 */ /* 0x000fe2000fffe0ff */
[----:B-----5:R2:W-:Y:S05]  /*3d10*/  STG.E desc[UR6][R16.64+0xc], R15 ;  /* 0x00000c0f10007986 */ /* 0x0205ea000c101906 */
[----:B------:R-:W-:-:S13]  /*3d20*/  ISETP.NE.AND P1, PT, R9, UR5, PT ;  /* 0x0000000509007c0c */ /* 0x000fda000bf25270 */
[----:B--2---:R-:W-:Y:S05]  /*3d30*/  @P1 BRA `(.L_x_43) ;  /* 0xfffffff800601947 */ /* 0x004fea000383ffff */
[----:B0-----:R-:W-:-:S07]  /*3d40*/  IMAD.MOV.U32 R16, RZ, RZ, R9 ;  /* 0x000000ffff107224 */ /* 0x001fce00078e0009 */
.L_x_40:
[----:B------:R-:W-:-:S13]  /*3d50*/  ISETP.NE.AND P1, PT, R8, RZ, PT ;  /* 0x000000ff0800720c */ /* 0x000fda0003f25270 */
[----:B------:R-:W-:Y:S05]  /*3d60*/  @!P1 BRA `(.L_x_44) ;  /* 0x00000008006c9947 */ /* 0x000fea0003800000 */
[----:B------:R-:W-:-:S13]  /*3d70*/  ISETP.NE.AND P1, PT, R8, 0x1, PT ;  /* 0x000000010800780c */ /* 0x000fda0003f25270 */
[----:B------:R-:W-:Y:S05]  /*3d80*/  @!P1 BRA `(.L_x_45) ;  /* 0x0000000400589947 */ /* 0x000fea0003800000 */
[----:B------:R-:W0:Y:S01]  /*3d90*/  LDC R23, c[0x0][0x390] ;  /* 0x0000e400ff177b82 */ /* 0x000e220000000800 */
[----:B------:R-:W2:Y:S01]  /*3da0*/  LDCU UR5, c[0x0][0x3a4] ;  /* 0x00007480ff0577ac */ /* 0x000ea20008000800 */
[----:B------:R-:W-:Y:S02]  /*3db0*/  IADD3 R20, PT, PT, R16, -R5, RZ ;  /* 0x8000000510147210 */ /* 0x000fe40007ffe0ff */
[----:B------:R-:W-:-:S04]  /*3dc0*/  ISETP.GE.AND P5, PT, R11, RZ, PT ;  /* 0x000000ff0b00720c */ /* 0x000fc80003fa6270 */
[----:B------:R-:W3:Y:S01]  /*3dd0*/  LDC R17, c[0x0][0x394] ;  /* 0x0000e500ff117b82 */ /* 0x000ee20000000800 */
[----:B--2---:R-:W-:Y:S01]  /*3de0*/  IMAD R20, R20, UR5, R7 ;  /* 0x0000000514147c24 */ /* 0x004fe2000f8e0207 */
[----:B0-----:R-:W-:Y:S02]  /*3df0*/  IABS R18, R23 ;  /* 0x0000001700127213 */ /* 0x001fe40000000000 */
[----:B------:R-:W-:Y:S02]  /*3e00*/  ISETP.NE.AND P3, PT, R23, RZ, PT ;  /* 0x000000ff1700720c */ /* 0x000fe40003f65270 */
[----:B------:R-:W0:Y:S01]  /*3e10*/  I2F.RP R21, R18 ;  /* 0x0000001200157306 */ /* 0x000e220000209400 */
[----:B---3--:R-:W-:-:S07]  /*3e20*/  IABS R19, R17 ;  /* 0x0000001100137213 */ /* 0x008fce0000000000 */
[----:B------:R-:W2:Y:S08]  /*3e30*/  I2F.RP R22, R19 ;  /* 0x0000001300167306 */ /* 0x000eb00000209400 */
[----:B0-----:R-:W0:Y:S08]  /*3e40*/  MUFU.RCP R21, R21 ;  /* 0x0000001500157308 */ /* 0x001e300000001000 */
[----:B--2---:R-:W1:Y:S01]  /*3e50*/  MUFU.RCP R22, R22 ;  /* 0x0000001600167308 */ /* 0x004e620000001000 */
[----:B0-----:R-:W-:-:S07]  /*3e60*/  VIADD R12, R21, 0xffffffe ;  /* 0x0ffffffe150c7836 */ /* 0x001fce0000000000 */
[----:B------:R0:W2:Y:S01]  /*3e70*/  F2I.FTZ.U32.TRUNC.NTZ R13, R12 ;  /* 0x0000000c000d7305 */ /* 0x0000a2000021f000 */
[----:B-1----:R-:W-:Y:S02]  /*3e80*/  IADD3 R14, PT, PT, R22, 0xffffffe, RZ ;  /* 0x0ffffffe160e7810 */ /* 0x002fe40007ffe0ff */
[----:B------:R-:W-:-:S05]  /*3e90*/  IABS R22, R11 ;  /* 0x0000000b00167213 */ /* 0x000fca0000000000 */
[----:B------:R1:W3:Y:S01]  /*3ea0*/  F2I.FTZ.U32.TRUNC.NTZ R15, R14 ;  /* 0x0000000e000f7305 */ /* 0x0002e2000021f000 */
[----:B0-----:R-:W-:Y:S02]  /*3eb0*/  IMAD.MOV.U32 R12, RZ, RZ, RZ ;  /* 0x000000ffff0c7224 */ /* 0x001fe400078e00ff */
[----:B--2---:R-:W-:Y:S02]  /*3ec0*/  IMAD.MOV R25, RZ, RZ, -R13 ;  /* 0x000000ffff197224 */ /* 0x004fe400078e0a0d */
[----:B-1----:R-:W-:Y:S02]  /*3ed0*/  IMAD.MOV.U32 R14, RZ, RZ, RZ ;  /* 0x000000ffff0e7224 */ /* 0x002fe400078e00ff */
[----:B------:R-:W-:Y:S02]  /*3ee0*/  IMAD R21, R25, R18, RZ ;  /* 0x0000001219157224 */ /* 0x000fe400078e02ff */
[----:B---3--:R-:W-:Y:S02]  /*3ef0*/  IMAD.MOV R24, RZ, RZ, -R15 ;  /* 0x000000ffff187224 */ /* 0x008fe400078e0a0f */
[----:B------:R-:W-:Y:S01]  /*3f00*/  IMAD.HI.U32 R21, R13, R21, R12 ;  /* 0x000000150d157227 */ /* 0x000fe200078e000c */
[----:B------:R-:W-:-:S03]  /*3f10*/  IABS R12, R20 ;  /* 0x00000014000c7213 */ /* 0x000fc60000000000 */
[----:B------:R-:W-:Y:S02]  /*3f20*/  IMAD R13, R24, R19, RZ ;  /* 0x00000013180d7224 */ /* 0x000fe400078e02ff */
[----:B------:R-:W-:-:S04]  /*3f30*/  IMAD.HI.U32 R21, R21, R22, RZ ;  /* 0x0000001615157227 */ /* 0x000fc800078e00ff */
[----:B------:R-:W-:Y:S01]  /*3f40*/  IMAD.HI.U32 R14, R15, R13, R14 ;  /* 0x0000000d0f0e7227 */ /* 0x000fe200078e000e */
[----:B------:R-:W-:-:S03]  /*3f50*/  MOV R13, R12 ;  /* 0x0000000c000d7202 */ /* 0x000fc60000000f00 */
[----:B------:R-:W-:Y:S02]  /*3f60*/  IMAD.MOV R21, RZ, RZ, -R21 ;  /* 0x000000ffff157224 */ /* 0x000fe400078e0a15 */
[----:B------:R-:W-:-:S04]  /*3f70*/  IMAD.HI.U32 R12, R14, R13, RZ ;  /* 0x0000000d0e0c7227 */ /* 0x000fc800078e00ff */
[----:B------:R-:W-:Y:S02]  /*3f80*/  IMAD.MOV R12, RZ, RZ, -R12 ;  /* 0x000000ffff0c7224 */ /* 0x000fe400078e0a0c */
[----:B------:R-:W-:Y:S02]  /*3f90*/  IMAD R21, R18, R21, R22 ;  /* 0x0000001512157224 */ /* 0x000fe400078e0216 */
[----:B------:R-:W-:-:S03]  /*3fa0*/  IMAD R12, R19, R12, R13 ;  /* 0x0000000c130c7224 */ /* 0x000fc600078e020d */
[----:B------:R-:W-:Y:S02]  /*3fb0*/  ISETP.GT.U32.AND P2, PT, R18, R21, PT ;  /* 0x000000151200720c */ /* 0x000fe40003f44070 */
[----:B------:R-:W-:-:S11]  /*3fc0*/  ISETP.GT.U32.AND P1, PT, R19, R12, PT ;  /* 0x0000000c1300720c */ /* 0x000fd60003f24070 */
[----:B------:R-:W-:Y:S02]  /*3fd0*/  @!P2 IADD3 R21, PT, PT, R21, -R18, RZ ;  /* 0x800000121515a210 */ /* 0x000fe40007ffe0ff */
[----:B------:R-:W-:Y:S01]  /*3fe0*/  @!P1 IMAD.IADD R12, R12, 0x1, -R19 ;  /* 0x000000010c0c9824 */ /* 0x000fe200078e0a13 */
[----:B------:R-:W-:Y:S02]  /*3ff0*/  ISETP.GE.AND P2, PT, R20, RZ, PT ;  /* 0x000000ff1400720c */ /* 0x000fe40003f46270 */
[----:B------:R-:W-:Y:S02]  /*4000*/  ISETP.GT.U32.AND P4, PT, R18, R21, PT ;  /* 0x000000151200720c */ /* 0x000fe40003f84070 */
[----:B------:R-:W-:-:S11]  /*4010*/  ISETP.GT.U32.AND P1, PT, R19, R12, PT ;  /* 0x0000000c1300720c */ /* 0x000fd60003f24070 */
[----:B------:R-:W-:Y:S02]  /*4020*/  @!P4 IMAD.IADD R21, R21, 0x1, -R18 ;  /* 0x000000011515c824 */ /* 0x000fe400078e0a12 */
[----:B------:R-:W-:Y:S02]  /*4030*/  @!P1 IADD3 R12, PT, PT, R12, -R19, RZ ;  /* 0x800000130c0c9210 */ /* 0x000fe40007ffe0ff */
[----:B------:R-:W-:Y:S01]  /*4040*/  IMAD.MOV.U32 R18, RZ, RZ, R21 ;  /* 0x000000ffff127224 */ /* 0x000fe200078e0015 */
[----:B------:R-:W-:Y:S02]  /*4050*/  ISETP.NE.AND P1, PT, R17, RZ, PT ;  /* 0x000000ff1100720c */ /* 0x000fe40003f25270 */
[----:B------:R-:W-:Y:S01]  /*4060*/  LOP3.LUT R21, RZ, R17, RZ, 0x33, !PT ;  /* 0x00000011ff157212 */ /* 0x000fe200078e33ff */
[----:B------:R-:W-:Y:S01]  /*4070*/  @!P5 IMAD.MOV R18, RZ, RZ, -R18 ;  /* 0x000000ffff12d224 */ /* 0x000fe200078e0a12 */
[----:B------:R-:W-:Y:S02]  /*4080*/  @!P2 IADD3 R12, PT, PT, -R12, RZ, RZ ;  /* 0x000000ff0c0ca210 */ /* 0x000fe40007ffe1ff */
[----:B------:R-:W-:-:S02]  /*4090*/  @!P3 LOP3.LUT R18, RZ, R23, RZ, 0x33, !PT ;  /* 0x00000017ff12b212 */ /* 0x000fc400078e33ff */
[----:B------:R-:W-:Y:S02]  /*40a0*/  SEL R15, R21, R12, !P1 ;  /* 0x0000000c150f7207 */ /* 0x000fe40004800000 */
[----:B------:R-:W-:-:S04]  /*40b0*/  LOP3.LUT R22, R18, R23, RZ, 0xfc, !PT ;  /* 0x0000001712167212 */ /* 0x000fc800078efcff */
[----:B------:R-:W-:-:S04]  /*40c0*/  LOP3.LUT R12, R22, R15, R17, 0xfe, !PT ;  /* 0x0000000f160c7212 */ /* 0x000fc800078efe11 */
[----:B------:R-:W-:-:S13]  /*40d0*/  ISETP.GE.AND P2, PT, R12, RZ, PT ;  /* 0x000000ff0c00720c */ /* 0x000fda0003f46270 */
[----:B------:R-:W0:Y:S01]  /*40e0*/  @P2 LDC.64 R12, c[0x0][0x380] ;  /* 0x0000e000ff0c2b82 */ /* 0x000e220000000a00 */
[----:B------:R-:W-:Y:S02]  /*40f0*/  @P2 IMAD R23, R18, R17, R15 ;  /* 0x0000001112172224 */ /* 0x000fe400078e020f */
[----:B------:R-:W-:Y:S02]  /*4100*/  IMAD.MOV.U32 R15, RZ, RZ, RZ ;  /* 0x000000ffff0f7224 */ /* 0x000fe400078e00ff */
        /* <DEDUP_REMOVED lines=27> */
.L_x_47:
[----:B------:R-:W-:Y:S05]  /*42c0*/  BSYNC.RECONVERGENT B0 ;  /* 0x0000000000007941 */ /* 0x000fea0003800200 */
.L_x_46:
[----:B-----5:R2:W-:Y:S01]  /*42d0*/  STG.E desc[UR6][R12.64+0x4], R19 ;  /* 0x000004130c007986 */ /* 0x0205e2000c101906 */
[----:B------:R-:W-:-:S07]  /*42e0*/  IADD3 R16, PT, PT, R16, 0x2, RZ ;  /* 0x0000000210107810 */ /* 0x000fce0007ffe0ff */
.L_x_45:
[----:B------:R-:W3:Y:S02]  /*42f0*/  LDCU UR5, c[0x0][0x39c] ;  /* 0x00007380ff0577ac */ /* 0x000ee40008000800 */
[----:B---3--:R-:W-:-:S09]  /*4300*/  ULOP3.LUT UP0, URZ, UR5, 0x1, URZ, 0xc0, !UPT ;  /* 0x0000000105ff7892 */ /* 0x008fd2000f80c0ff */
[----:B------:R-:W-:Y:S05]  /*4310*/  BRA.U !UP0, `(.L_x_44) ;  /* 0x0000000508007547 */ /* 0x000fea000b800000 */
[----:B------:R-:W3:Y:S01]  /*4320*/  LDC R18, c[0x0][0x390] ;  /* 0x0000e400ff127b82 */ /* 0x000ee20000000800 */
[----:B------:R-:W4:Y:S01]  /*4330*/  LDCU UR5, c[0x0][0x3a4] ;  /* 0x00007480ff0577ac */ /* 0x000f220008000800 */
[----:B0-2---:R-:W-:Y:S01]  /*4340*/  IMAD.IADD R12, R16, 0x1, -R5 ;  /* 0x00000001100c7824 */ /* 0x005fe200078e0a05 */
[----:B------:R-:W-:Y:S01]  /*4350*/  ISETP.GE.AND P3, PT, R11, RZ, PT ;  /* 0x000000ff0b00720c */ /* 0x000fe20003f66270 */
[----:B------:R-:W-:Y:S04]  /*4360*/  BSSY.RECONVERGENT B0, `(.L_x_48) ;  /* 0x000003a000007945 */ /* 0x000fe80003800200 */
[----:B------:R-:W0:Y:S01]  /*4370*/  LDC R17, c[0x0][0x394] ;  /* 0x0000e500ff117b82 */ /* 0x000e220000000800 */
[----:B---3--:R-:W-:-:S04]  /*4380*/  IABS R20, R18 ;  /* 0x0000001200147213 */ /* 0x008fc80000000000 */
[----:B------:R-:W2:Y:S01]  /*4390*/  I2F.RP R21, R20 ;  /* 0x0000001400157306 */ /* 0x000ea20000209400 */
[----:B0-----:R-:W-:-:S07]  /*43a0*/  IABS R19, R17 ;  /* 0x0000001100137213 */ /* 0x001fce0000000000 */
[----:B------:R-:W0:Y:S08]  /*43b0*/  I2F.RP R22, R19 ;  /* 0x0000001300167306 */ /* 0x000e300000209400 */
[----:B--2---:R-:W2:Y:S08]  /*43c0*/  MUFU.RCP R21, R21 ;  /* 0x0000001500157308 */ /* 0x004eb00000001000 */
[----:B0-----:R-:W1:Y:S01]  /*43d0*/  MUFU.RCP R22, R22 ;  /* 0x0000001600167308 */ /* 0x001e620000001000 */
[----:B--2---:R-:W-:-:S02]  /*43e0*/  VIADD R13, R21, 0xffffffe ;  /* 0x0ffffffe150d7836 */ /* 0x004fc40000000000 */
[----:B----4-:R-:W-:Y:S02]  /*43f0*/  IMAD R21, R12, UR5, R7 ;  /* 0x000000050c157c24 */ /* 0x010fe4000f8e0207 */
[----:B------:R-:W-:-:S03]  /*4400*/  HFMA2 R12, -RZ, RZ, 0, 0 ;  /* 0x00000000ff0c7431 */ /* 0x000fc600000001ff */
[----:B------:R-:W0:Y:S01]  /*4410*/  F2I.FTZ.U32.TRUNC.NTZ R13, R13 ;  /* 0x0000000d000d7305 */ /* 0x000e22000021f000 */
[----:B-1----:R-:W-:Y:S01]  /*4420*/  VIADD R14, R22, 0xffffffe ;  /* 0x0ffffffe160e7836 */ /* 0x002fe20000000000 */
[----:B------:R-:W-:Y:S02]  /*4430*/  IABS R22, R11 ;  /* 0x0000000b00167213 */ /* 0x000fe40000000000 */
[----:B------:R-:W-:-:S04]  /*4440*/  IADD3 R11, PT, PT, R10, R16, RZ ;  /* 0x000000100a0b7210 */ /* 0x000fc80007ffe0ff */
[----:B------:R1:W2:Y:S01]  /*4450*/  F2I.FTZ.U32.TRUNC.NTZ R15, R14 ;  /* 0x0000000e000f7305 */ /* 0x0002a2000021f000 */
[----:B0-----:R-:W-:Y:S01]  /*4460*/  IADD3 R23, PT, PT, RZ, -R13, RZ ;  /* 0x8000000dff177210 */ /* 0x001fe20007ffe0ff */
[----:B-1----:R-:W-:-:S04]  /*4470*/  IMAD.MOV.U32 R14, RZ, RZ, RZ ;  /* 0x000000ffff0e7224 */ /* 0x002fc800078e00ff */
[----:B------:R-:W-:Y:S02]  /*4480*/  IMAD R23, R23, R20, RZ ;  /* 0x0000001417177224 */ /* 0x000fe400078e02ff */
[----:B--2---:R-:W-:Y:S02]  /*4490*/  IMAD.MOV R24, RZ, RZ, -R15 ;  /* 0x000000ffff187224 */ /* 0x004fe400078e0a0f */
[----:B------:R-:W-:Y:S01]  /*44a0*/  IMAD.HI.U32 R23, R13, R23, R12 ;  /* 0x000000170d177227 */ /* 0x000fe200078e000c */
[----:B------:R-:W-:-:S03]  /*44b0*/  IABS R12, R21 ;  /* 0x00000015000c7213 */ /* 0x000fc60000000000 */
[----:B------:R-:W-:Y:S02]  /*44c0*/  IMAD.MOV.U32 R13, RZ, RZ, R22 ;  /* 0x000000ffff0d7224 */ /* 0x000fe400078e0016 */
[----:B------:R-:W-:Y:S02]  /*44d0*/  IMAD R25, R24, R19, RZ ;  /* 0x0000001318197224 */ /* 0x000fe400078e02ff */
[----:B------:R-:W-:-:S04]  /*44e0*/  IMAD.HI.U32 R23, R23, R13, RZ ;  /* 0x0000000d17177227 */ /* 0x000fc800078e00ff */
[----:B------:R-:W-:Y:S01]  /*44f0*/  IMAD.HI.U32 R25, R15, R25, R14 ;  /* 0x000000190f197227 */ /* 0x000fe200078e000e */
[----:B------:R-:W-:-:S03]  /*4500*/  MOV R14, R12 ;  /* 0x0000000c000e7202 */ /* 0x000fc60000000f00 */
[----:B------:R-:W-:Y:S02]  /*4510*/  IMAD.MOV R23, RZ, RZ, -R23 ;  /* 0x000000ffff177224 */ /* 0x000fe400078e0a17 */
[----:B------:R-:W-:-:S04]  /*4520*/  IMAD.HI.U32 R12, R25, R14, RZ ;  /* 0x0000000e190c7227 */ /* 0x000fc800078e00ff */
[----:B------:R-:W-:Y:S02]  /*4530*/  IMAD R15, R20, R23, R13 ;  /* 0x00000017140f7224 */ /* 0x000fe400078e020d */
[----:B------:R-:W-:-:S03]  /*4540*/  IMAD.MOV R12, RZ, RZ, -R12 ;  /* 0x000000ffff0c7224 */ /* 0x000fc600078e0a0c */
[----:B------:R-:W-:Y:S01]  /*4550*/  ISETP.GT.U32.AND P2, PT, R20, R15, PT ;  /* 0x0000000f1400720c */ /* 0x000fe20003f44070 */
[C---:B------:R-:W-:Y:S02]  /*4560*/  IMAD R14, R19.reuse, R12, R14 ;  /* 0x0000000c130e7224 */ /* 0x040fe400078e020e */
[----:B------:R-:W0:Y:S03]  /*4570*/  LDC.64 R12, c[0x0][0x388] ;  /* 0x0000e200ff0c7b82 */ /* 0x000e260000000a00 */
[----:B------:R-:W-:-:S07]  /*4580*/  ISETP.GT.U32.AND P1, PT, R19, R14, PT ;  /* 0x0000000e1300720c */ /* 0x000fce0003f24070 */
[----:B------:R-:W-:Y:S02]  /*4590*/  @!P2 IADD3 R15, PT, PT, R15, -R20, RZ ;  /* 0x800000140f0fa210 */ /* 0x000fe40007ffe0ff */
[----:B------:R-:W-:Y:S02]  /*45a0*/  ISETP.GE.AND P2, PT, R21, RZ, PT ;  /* 0x000000ff1500720c */ /* 0x000fe40003f46270 */
[----:B------:R-:W-:Y:S02]  /*45b0*/  ISETP.GT.U32.AND P5, PT, R20, R15, PT ;  /* 0x0000000f1400720c */ /* 0x000fe40003fa4070 */
[----:B------:R-:W-:Y:S01]  /*45c0*/  @!P1 IMAD.IADD R14, R14, 0x1, -R19 ;  /* 0x000000010e0e9824 */ /* 0x000fe200078e0a13 */
[----:B------:R-:W-:-:S04]  /*45d0*/  ISETP.NE.AND P1, PT, R18, RZ, PT ;  /* 0x000000ff1200720c */ /* 0x000fc80003f25270 */
[----:B------:R-:W-:Y:S01]  /*45e0*/  ISETP.GT.U32.AND P4, PT, R19, R14, PT ;  /* 0x0000000e1300720c */ /* 0x000fe20003f84070 */
[----:B0-----:R-:W-:-:S05]  /*45f0*/  IMAD.WIDE R12, R11, 0x4, R12 ;  /* 0x000000040b0c7825 */ /* 0x001fca00078e020c */
[----:B------:R-:W-:Y:S01]  /*4600*/  @!P5 IMAD.IADD R15, R15, 0x1, -R20 ;  /* 0x000000010f0fd824 */ /* 0x000fe200078e0a14 */
[----:B------:R-:W-:Y:S01]  /*4610*/  ISETP.NE.AND P5, PT, R17, RZ, PT ;  /* 0x000000ff1100720c */ /* 0x000fe20003fa5270 */
[----:B------:R-:W-:Y:S02]  /*4620*/  IMAD.MOV.U32 R11, RZ, RZ, RZ ;  /* 0x000000ffff0b7224 */ /* 0x000fe400078e00ff */
[----:B------:R-:W-:Y:S01]  /*4630*/  @!P3 IMAD.MOV R15, RZ, RZ, -R15 ;  /* 0x000000ffff0fb224 */ /* 0x000fe200078e0a0f */
[-C--:B------:R-:W-:Y:S02]  /*4640*/  @!P1 LOP3.LUT R15, RZ, R18.reuse, RZ, 0x33, !PT ;  /* 0x00000012ff0f9212 */ /* 0x080fe400078e33ff */
[----:B------:R-:W-:Y:S02]  /*4650*/  @!P4 IADD3 R14, PT, PT, R14, -R19, RZ ;  /* 0x800000130e0ec210 */ /* 0x000fe40007ffe0ff */
[----:B------:R-:W-:-:S03]  /*4660*/  LOP3.LUT R18, R15, R18, RZ, 0xfc, !PT ;  /* 0x000000120f127212 */ /* 0x000fc600078efcff */
[----:B------:R-:W-:Y:S02]  /*4670*/  @!P2 IMAD.MOV R14, RZ, RZ, -R14 ;  /* 0x000000ffff0ea224 */ /* 0x000fe400078e0a0e */
        /* <DEDUP_REMOVED lines=8> */
.L_x_49:
[----:B------:R-:W-:Y:S05]  /*4700*/  BSYNC.RECONVERGENT B0 ;  /* 0x0000000000007941 */ /* 0x000fea0003800200 */
.L_x_48:
[----:B-----5:R3:W-:Y:S02]  /*4710*/  STG.E desc[UR6][R12.64], R11 ;  /* 0x0000000b0c007986 */ /* 0x0207e4000c101906 */
.L_x_44:
[----:B------:R-:W-:Y:S05]  /*4720*/  @P0 BRA `(.L_x_50) ;  /* 0xffffffec00280947 */ /* 0x000fea000383ffff */
[----:B------:R-:W-:Y:S05]  /*4730*/  EXIT ;  /* 0x000000000000794d */ /* 0x000fea0003800000 */
.L_x_51:
[----:B------:R-:W-:-:S00]  /*4740*/  BRA `(.L_x_51) ;  /* 0xfffffffc00fc7947 */ /* 0x000fc0000383ffff */
[----:B------:R-:W-:-:S00]  /*4750*/  NOP ;  /* 0x0000000000007918 */ /* 0x000fc00000000000 */
        /* <DEDUP_REMOVED lines=10> */
.L_x_52:


//--------------------- .nv.shared.reserved.0     --------------------------
	.section	.nv.shared.reserved.0,"aw",@nobits
	.weak		__nv_reservedSMEM_offset_0_alias
	.size		__nv_reservedSMEM_offset_0_alias, 0, 64
	.other		__nv_reservedSMEM_offset_0_alias,@"STO_CUDA_RESERVED_SHARED STV_DEFAULT"
__nv_reservedSMEM_offset_0_alias:
	.zero		0
	.zero		64


//--------------------- .nv.constant0._Z21sliding_window_kernelPiS_iiiiiibb --------------------------
	.section	.nv.constant0._Z21sliding_window_kernelPiS_iiiiiibb,"a",@progbits
	.sectionflags	@""
	.align	4
.nv.constant0._Z21sliding_window_kernelPiS_iiiiiibb:
	.zero		938


//--------------------- SYMBOLS --------------------------

	.type		.nv.reservedSmem.offset0,@object
	.size		.nv.reservedSmem.offset0,0x4
